// auto-generated by cutlass_sweep.epilogue — config: {"arch": "sm_100", "cluster_m": 2, "cluster_n": 1, "dtype": "fp16", "fusion": "relu", "tile_k": 64, "tile_m": 128, "tile_n": 64}
#include "cutlass/cutlass.h"
#include "cutlass/gemm/collective/collective_builder.hpp"
#include "cutlass/gemm/device/gemm_universal_adapter.h"
#include "cutlass/gemm/kernel/gemm_universal.hpp"
#include "cutlass/epilogue/collective/collective_builder.hpp"
#include "cutlass/epilogue/fusion/operations.hpp"
#include "cutlass/epilogue/thread/activation.h"

using Elem = cutlass::half_t;
using Acc  = float;
using TileShape    = cute::Shape<cute::_128, cute::_64, cute::_64>;
using ClusterShape = cute::Shape<cute::_2, cute::_1, cute::_1>;
using FusionOp     = cutlass::epilogue::fusion::LinCombEltAct<cutlass::epilogue::thread::ReLU, Elem, Acc>;

using CollectiveEpilogue = typename cutlass::epilogue::collective::CollectiveBuilder<
    cutlass::arch::Sm100, cutlass::arch::OpClassTensorOp,
    TileShape, ClusterShape,
    cutlass::epilogue::collective::EpilogueTileAuto,
    Acc, Acc,
    Elem, cutlass::layout::RowMajor, 128 / cutlass::sizeof_bits<Elem>::value,
    Elem, cutlass::layout::RowMajor, 128 / cutlass::sizeof_bits<Elem>::value,
    cutlass::epilogue::collective::EpilogueScheduleAuto,
    FusionOp
  >::CollectiveOp;

using CollectiveMainloop = typename cutlass::gemm::collective::CollectiveBuilder<
    cutlass::arch::Sm100, cutlass::arch::OpClassTensorOp,
    Elem, cutlass::layout::RowMajor, 128 / cutlass::sizeof_bits<Elem>::value,
    Elem, cutlass::layout::ColumnMajor, 128 / cutlass::sizeof_bits<Elem>::value,
    Acc,
    TileShape, ClusterShape,
    cutlass::gemm::collective::StageCountAutoCarveout<
        static_cast<int>(sizeof(typename CollectiveEpilogue::SharedStorage))>,
    cutlass::gemm::collective::KernelScheduleAuto
  >::CollectiveOp;

using GemmKernel = cutlass::gemm::kernel::GemmUniversal<
    cute::Shape<int,int,int,int>, CollectiveMainloop, CollectiveEpilogue>;
using Gemm = cutlass::gemm::device::GemmUniversalAdapter<GemmKernel>;

auto* _anchor = &cutlass::device_kernel<GemmKernel>;


// ===== COMPILED SASS (sm_100a) =====

	.target	sm_100a

	.elftype	@"ET_EXEC"


//--------------------- .note.nv.tkinfo           --------------------------
	.section	.note.nv.tkinfo,"",@"SHT_NOTE"
	.sectionflags	@"SHF_NOTE_NV_TKINFO"
	.tkinfo
        /*0018*/ 	.word	0x00000002
        /*0030*/ 	.string	""
        /*0030*/ 	.string	"ptxas"
        /*0030*/ 	.string	"Cuda compilation tools, release 13.0, V13.0.88"
        /*0030*/ 	.string	"Build cuda_13.0.r13.0/compiler.36424714_0"
        /*0030*/ 	.string	"-arch sm_100a -m 64 "



//--------------------- .note.nv.cuinfo           --------------------------
	.section	.note.nv.cuinfo,"",@"SHT_NOTE"
	.sectionflags	@"SHF_NOTE_NV_CUINFO"
        /*0018*/ 	.short	0x0002
        /*001a*/ 	.short	0x0064
        /*001c*/ 	.short	0x0082
	.zero		2


//--------------------- .nv.info                  --------------------------
	.section	.nv.info,"",@"SHT_CUDA_INFO"
	.align	4


	//----- nvinfo : EIATTR_REGCOUNT
	.align		4
        /*0000*/ 	.byte	0x04, 0x2f
        /*0002*/ 	.short	(.L_19 - .L_18)
	.align		4
.L_18:
        /*0004*/ 	.word	index@(_ZN7cutlass13device_kernelINS_4gemm6kernel13GemmUniversalIN4cute5tupleIJiiiiEEENS1_10collective13CollectiveMmaINS1_35MainloopSm100TmaUmmaWarpSpecializedILi17ELi2ELi4ENS5_IJNS4_1CILi2EEENSA_ILi1EEESC_EEEEENS5_IJNSA_ILi128EEENSA_ILi64EEESG_EEENS_6half_tENS5_IJlSC_lEEESI_SJ_NS4_8TiledMMAINS4_8MMA_AtomIJNS4_26SM100_MMA_F16BF16_2x1SM_SSISI_SI_fLi128ELi64ELNS4_4UMMA5MajorE0ELSO_0ELNSN_7ScaleInE0ELSP_0EEEEEENS4_6LayoutINS5_IJSC_SC_SC_EEENS5_IJNSA_ILi0EEESU_SU_EEEEENS5_IJNS4_10UnderscoreESX_SX_EEEEENS4_18SM100_TMA_2SM_LOADENS4_14ComposedLayoutINS4_7SwizzleILi3ELi4ELi3EEENS4_18smem_ptr_flag_bitsILi16EEENSS_INS5_IJNSA_ILi8EEESG_EEENS5_IJSG_SC_EEEEEEEvNS4_8identityES10_S1A_vS1B_EENS_8epilogue10collective18CollectiveEpilogueINS1D_23Sm100TmaWarpSpecializedILi3ELi2ELi16ELb1ELb0EEEJNS5_IJSG_SG_SG_EEENS5_IJNSS_ISG_SC_EENSS_INS5_IJNSA_ILi16EEESB_EEENS5_IJSC_NSA_ILi32EEEEEEEEEEESI_SJ_SI_SJ_NS1D_6fusion15FusionCallbacksIS1H_NS1Q_13LinCombEltActINS1D_6thread4ReLuESI_fSI_fLNS_15FloatRoundStyleE2EEES1I_S1P_JEEENS4_5SM1004TMEM4LOAD26SM100_TMEM_LOAD_32dp32b16xENS4_13SM90_TMA_LOADENS11_INS12_ILi1ELi4ELi3EEES15_NSS_INS5_IJS16_S1K_EEENS5_IJS1K_SC_EEEEEEENS4_39AutoVectorizingCopyWithAssumedAlignmentILi128EEENS4_14SM90_TMA_STOREES27_S29_S29_EEEvvEEEEvNT_6ParamsE)
        /*0008*/ 	.word	0x0000005d


	//----- nvinfo : EIATTR_FRAME_SIZE
	.align		4
.L_19:
        /*000c*/ 	.byte	0x04, 0x11
        /*000e*/ 	.short	(.L_21 - .L_20)
	.align		4
.L_20:
        /*0010*/ 	.word	index@($__internal_2_$__cuda_sm10x_tcgen05_guardrail_trap_unallocated_columns_being_dealloced)
        /*0014*/ 	.word	0x00000000


	//----- nvinfo : EIATTR_FRAME_SIZE
	.align		4
.L_21:
        /*0018*/ 	.byte	0x04, 0x11
        /*001a*/ 	.short	(.L_23 - .L_22)
	.align		4
.L_22:
        /*001c*/ 	.word	index@($__internal_1_$__cuda_sm10x_tcgen05_guardrail_trap_phase_invalid_during_alloc)
        /*0020*/ 	.word	0x00000000


	//----- nvinfo : EIATTR_FRAME_SIZE
	.align		4
.L_23:
        /*0024*/ 	.byte	0x04, 0x11
        /*0026*/ 	.short	(.L_25 - .L_24)
	.align		4
.L_24:
        /*0028*/ 	.word	index@($__internal_0_$__cuda_sm10x_tcgen05_guardrail_trap_col_being_dealloced_not_returned_by_alloc)
        /*002c*/ 	.word	0x00000000


	//----- nvinfo : EIATTR_FRAME_SIZE
	.align		4
.L_25:
        /*0030*/ 	.byte	0x04, 0x11
        /*0032*/ 	.short	(.L_27 - .L_26)
	.align		4
.L_26:
        /*0034*/ 	.word	index@(_ZN7cutlass13device_kernelINS_4gemm6kernel13GemmUniversalIN4cute5tupleIJiiiiEEENS1_10collective13CollectiveMmaINS1_35MainloopSm100TmaUmmaWarpSpecializedILi17ELi2ELi4ENS5_IJNS4_1CILi2EEENSA_ILi1EEESC_EEEEENS5_IJNSA_ILi128EEENSA_ILi64EEESG_EEENS_6half_tENS5_IJlSC_lEEESI_SJ_NS4_8TiledMMAINS4_8MMA_AtomIJNS4_26SM100_MMA_F16BF16_2x1SM_SSISI_SI_fLi128ELi64ELNS4_4UMMA5MajorE0ELSO_0ELNSN_7ScaleInE0ELSP_0EEEEEENS4_6LayoutINS5_IJSC_SC_SC_EEENS5_IJNSA_ILi0EEESU_SU_EEEEENS5_IJNS4_10UnderscoreESX_SX_EEEEENS4_18SM100_TMA_2SM_LOADENS4_14ComposedLayoutINS4_7SwizzleILi3ELi4ELi3EEENS4_18smem_ptr_flag_bitsILi16EEENSS_INS5_IJNSA_ILi8EEESG_EEENS5_IJSG_SC_EEEEEEEvNS4_8identityES10_S1A_vS1B_EENS_8epilogue10collective18CollectiveEpilogueINS1D_23Sm100TmaWarpSpecializedILi3ELi2ELi16ELb1ELb0EEEJNS5_IJSG_SG_SG_EEENS5_IJNSS_ISG_SC_EENSS_INS5_IJNSA_ILi16EEESB_EEENS5_IJSC_NSA_ILi32EEEEEEEEEEESI_SJ_SI_SJ_NS1D_6fusion15FusionCallbacksIS1H_NS1Q_13LinCombEltActINS1D_6thread4ReLuESI_fSI_fLNS_15FloatRoundStyleE2EEES1I_S1P_JEEENS4_5SM1004TMEM4LOAD26SM100_TMEM_LOAD_32dp32b16xENS4_13SM90_TMA_LOADENS11_INS12_ILi1ELi4ELi3EEES15_NSS_INS5_IJS16_S1K_EEENS5_IJS1K_SC_EEEEEEENS4_39AutoVectorizingCopyWithAssumedAlignmentILi128EEENS4_14SM90_TMA_STOREES27_S29_S29_EEEvvEEEEvNT_6ParamsE)
        /*0038*/ 	.word	0x00000000


	//----- nvinfo : EIATTR_MIN_STACK_SIZE
	.align		4
.L_27:
        /*003c*/ 	.byte	0x04, 0x12
        /*003e*/ 	.short	(.L_29 - .L_28)
	.align		4
.L_28:
        /*0040*/ 	.word	index@(_ZN7cutlass13device_kernelINS_4gemm6kernel13GemmUniversalIN4cute5tupleIJiiiiEEENS1_10collective13CollectiveMmaINS1_35MainloopSm100TmaUmmaWarpSpecializedILi17ELi2ELi4ENS5_IJNS4_1CILi2EEENSA_ILi1EEESC_EEEEENS5_IJNSA_ILi128EEENSA_ILi64EEESG_EEENS_6half_tENS5_IJlSC_lEEESI_SJ_NS4_8TiledMMAINS4_8MMA_AtomIJNS4_26SM100_MMA_F16BF16_2x1SM_SSISI_SI_fLi128ELi64ELNS4_4UMMA5MajorE0ELSO_0ELNSN_7ScaleInE0ELSP_0EEEEEENS4_6LayoutINS5_IJSC_SC_SC_EEENS5_IJNSA_ILi0EEESU_SU_EEEEENS5_IJNS4_10UnderscoreESX_SX_EEEEENS4_18SM100_TMA_2SM_LOADENS4_14ComposedLayoutINS4_7SwizzleILi3ELi4ELi3EEENS4_18smem_ptr_flag_bitsILi16EEENSS_INS5_IJNSA_ILi8EEESG_EEENS5_IJSG_SC_EEEEEEEvNS4_8identityES10_S1A_vS1B_EENS_8epilogue10collective18CollectiveEpilogueINS1D_23Sm100TmaWarpSpecializedILi3ELi2ELi16ELb1ELb0EEEJNS5_IJSG_SG_SG_EEENS5_IJNSS_ISG_SC_EENSS_INS5_IJNSA_ILi16EEESB_EEENS5_IJSC_NSA_ILi32EEEEEEEEEEESI_SJ_SI_SJ_NS1D_6fusion15FusionCallbacksIS1H_NS1Q_13LinCombEltActINS1D_6thread4ReLuESI_fSI_fLNS_15FloatRoundStyleE2EEES1I_S1P_JEEENS4_5SM1004TMEM4LOAD26SM100_TMEM_LOAD_32dp32b16xENS4_13SM90_TMA_LOADENS11_INS12_ILi1ELi4ELi3EEES15_NSS_INS5_IJS16_S1K_EEENS5_IJS1K_SC_EEEEEEENS4_39AutoVectorizingCopyWithAssumedAlignmentILi128EEENS4_14SM90_TMA_STOREES27_S29_S29_EEEvvEEEEvNT_6ParamsE)
        /*0044*/ 	.word	0x00000000
.L_29:


//--------------------- .nv.compat                --------------------------
	.section	.nv.compat,"",@"SHT_CUDA_COMPAT_INFO"
	.align	4
        /*0000*/ 	.byte	0x02, 0x09, 0x01, 0x00, 0x02, 0x02, 0x02, 0x00, 0x02, 0x05, 0x05, 0x00, 0x03, 0x07, 0x01, 0x01
        /*0010*/ 	.byte	0x02, 0x03, 0x01, 0x00, 0x02, 0x06, 0x01, 0x00, 0x04, 0x0b, 0x08, 0x00, 0x09, 0x00, 0x00, 0x00
        /*0020*/ 	.byte	0x00, 0x00, 0x00, 0x00


//--------------------- .nv.info._ZN7cutlass13device_kernelINS_4gemm6kernel13GemmUniversalIN4cute5tupleIJiiiiEEENS1_10collective13CollectiveMmaINS1_35MainloopSm100TmaUmmaWarpSpecializedILi17ELi2ELi4ENS5_IJNS4_1CILi2EEENSA_ILi1EEESC_EEEEENS5_IJNSA_ILi128EEENSA_ILi64EEESG_EEENS_6half_tENS5_IJlSC_lEEESI_SJ_NS4_8TiledMMAINS4_8MMA_AtomIJNS4_26SM100_MMA_F16BF16_2x1SM_SSISI_SI_fLi128ELi64ELNS4_4UMMA5MajorE0ELSO_0ELNSN_7ScaleInE0ELSP_0EEEEEENS4_6LayoutINS5_IJSC_SC_SC_EEENS5_IJNSA_ILi0EEESU_SU_EEEEENS5_IJNS4_10UnderscoreESX_SX_EEEEENS4_18SM100_TMA_2SM_LOADENS4_14ComposedLayoutINS4_7SwizzleILi3ELi4ELi3EEENS4_18smem_ptr_flag_bitsILi16EEENSS_INS5_IJNSA_ILi8EEESG_EEENS5_IJSG_SC_EEEEEEEvNS4_8identityES10_S1A_vS1B_EENS_8epilogue10collective18CollectiveEpilogueINS1D_23Sm100TmaWarpSpecializedILi3ELi2ELi16ELb1ELb0EEEJNS5_IJSG_SG_SG_EEENS5_IJNSS_ISG_SC_EENSS_INS5_IJNSA_ILi16EEESB_EEENS5_IJSC_NSA_ILi32EEEEEEEEEEESI_SJ_SI_SJ_NS1D_6fusion15FusionCallbacksIS1H_NS1Q_13LinCombEltActINS1D_6thread4ReLuESI_fSI_fLNS_15FloatRoundStyleE2EEES1I_S1P_JEEENS4_5SM1004TMEM4LOAD26SM100_TMEM_LOAD_32dp32b16xENS4_13SM90_TMA_LOADENS11_INS12_ILi1ELi4ELi3EEES15_NSS_INS5_IJS16_S1K_EEENS5_IJS1K_SC_EEEEEEENS4_39AutoVectorizingCopyWithAssumedAlignmentILi128EEENS4_14SM90_TMA_STOREES27_S29_S29_EEEvvEEEEvNT_6ParamsE --------------------------
	.section	.nv.info._ZN7cutlass13device_kernelINS_4gemm6kernel13GemmUniversalIN4cute5tupleIJiiiiEEENS1_10collective13CollectiveMmaINS1_35MainloopSm100TmaUmmaWarpSpecializedILi17ELi2ELi4ENS5_IJNS4_1CILi2EEENSA_ILi1EEESC_EEEEENS5_IJNSA_ILi128EEENSA_ILi64EEESG_EEENS_6half_tENS5_IJlSC_lEEESI_SJ_NS4_8TiledMMAINS4_8MMA_AtomIJNS4_26SM100_MMA_F16BF16_2x1SM_SSISI_SI_fLi128ELi64ELNS4_4UMMA5MajorE0ELSO_0ELNSN_7ScaleInE0ELSP_0EEEEEENS4_6LayoutINS5_IJSC_SC_SC_EEENS5_IJNSA_ILi0EEESU_SU_EEEEENS5_IJNS4_10UnderscoreESX_SX_EEEEENS4_18SM100_TMA_2SM_LOADENS4_14ComposedLayoutINS4_7SwizzleILi3ELi4ELi3EEENS4_18smem_ptr_flag_bitsILi16EEENSS_INS5_IJNSA_ILi8EEESG_EEENS5_IJSG_SC_EEEEEEEvNS4_8identityES10_S1A_vS1B_EENS_8epilogue10collective18CollectiveEpilogueINS1D_23Sm100TmaWarpSpecializedILi3ELi2ELi16ELb1ELb0EEEJNS5_IJSG_SG_SG_EEENS5_IJNSS_ISG_SC_EENSS_INS5_IJNSA_ILi16EEESB_EEENS5_IJSC_NSA_ILi32EEEEEEEEEEESI_SJ_SI_SJ_NS1D_6fusion15FusionCallbacksIS1H_NS1Q_13LinCombEltActINS1D_6thread4ReLuESI_fSI_fLNS_15FloatRoundStyleE2EEES1I_S1P_JEEENS4_5SM1004TMEM4LOAD26SM100_TMEM_LOAD_32dp32b16xENS4_13SM90_TMA_LOADENS11_INS12_ILi1ELi4ELi3EEES15_NSS_INS5_IJS16_S1K_EEENS5_IJS1K_SC_EEEEEEENS4_39AutoVectorizingCopyWithAssumedAlignmentILi128EEENS4_14SM90_TMA_STOREES27_S29_S29_EEEvvEEEEvNT_6ParamsE,"",@"SHT_CUDA_INFO"
	.sectionflags	@""
	.align	4


	//----- nvinfo : EIATTR_CUDA_API_VERSION
	.align		4
        /*0000*/ 	.byte	0x04, 0x37
        /*0002*/ 	.short	(.L_31 - .L_30)
.L_30:
        /*0004*/ 	.word	0x00000082


	//----- nvinfo : EIATTR_KPARAM_INFO
	.align		4
.L_31:
        /*0008*/ 	.byte	0x04, 0x17
        /*000a*/ 	.short	(.L_33 - .L_32)
.L_32:
        /*000c*/ 	.word	0x00000000
        /*0010*/ 	.short	0x0000
        /*0012*/ 	.short	0x0000
        /*0014*/ 	.byte	0x00, 0xf0, 0x01, 0x20


	//----- nvinfo : EIATTR_AT_ENTRY_FRAGMENTS
	.align		4
.L_33:
        /*0018*/ 	.byte	0x04, 0x4f
        /*001a*/ 	.short	(.L_35 - .L_34)


	//   ....[0]....
.L_34:
        /*001c*/ 	.word	0x00000007


	//----- nvinfo : EIATTR_RESERVED_SMEM_USED
	.align		4
.L_35:
        /*0020*/ 	.byte	0x01, 0x41
	.zero		2


	//----- nvinfo : EIATTR_SPARSE_MMA_MASK
	.align		4
        /*0024*/ 	.byte	0x03, 0x50
        /*0026*/ 	.short	0x0000


	//----- nvinfo : EIATTR_TCGEN05_2CTA_USED
	.align		4
        /*0028*/ 	.byte	0x01, 0x52
	.zero		2


	//----- nvinfo : EIATTR_MAXREG_COUNT
	.align		4
        /*002c*/ 	.byte	0x03, 0x1b
        /*002e*/ 	.short	0x00ff


	//----- nvinfo : EIATTR_NUM_BARRIERS
	.align		4
        /*0030*/ 	.byte	0x02, 0x4c
        /*0032*/ 	.byte	0x07
	.zero		1


	//----- nvinfo : EIATTR_EXTERNS
	.align		4
        /*0034*/ 	.byte	0x04, 0x0f
        /*0036*/ 	.short	(.L_37 - .L_36)


	//   ....[0]....
	.align		4
.L_36:
        /*0038*/ 	.word	index@(__assertfail)


	//----- nvinfo : EIATTR_MERCURY_ISA_VERSION
	.align		4
.L_37:
        /*003c*/ 	.byte	0x03, 0x5f
        /*003e*/ 	.short	0x0101


	//----- nvinfo : EIATTR_INT_WARP_WIDE_INSTR_OFFSETS
	.align		4
        /*0040*/ 	.byte	0x04, 0x31
        /*0042*/ 	.short	(.L_39 - .L_38)


	//   ....[0]....
.L_38:
        /*0044*/ 	.word	0x00000e90


	//   ....[1]....
        /*0048*/ 	.word	0x00000f30


	//   ....[2]....
        /*004c*/ 	.word	0x00002290


	//   ....[3]....
        /*0050*/ 	.word	0x000048c0


	//   ....[4]....
        /*0054*/ 	.word	0x000048e0


	//   ....[5]....
        /*0058*/ 	.word	0x00004910


	//   ....[6]....
        /*005c*/ 	.word	0x00005220


	//   ....[7]....
        /*0060*/ 	.word	0x00005290


	//   ....[8]....
        /*0064*/ 	.word	0x000053a0


	//   ....[9]....
        /*0068*/ 	.word	0x00005570


	//   ....[10]....
        /*006c*/ 	.word	0x00005620


	//   ....[11]....
        /*0070*/ 	.word	0x00005740


	//----- nvinfo : EIATTR_COOP_GROUP_MASK_REGIDS
	.align		4
.L_39:
        /*0074*/ 	.byte	0x04, 0x29
        /*0076*/ 	.short	(.L_41 - .L_40)


	//   ....[0]....
.L_40:
        /*0078*/ 	.word	0xffffffff


	//   ....[1]....
        /*007c*/ 	.word	0xffffffff


	//   ....[2]....
        /*0080*/ 	.word	0xffffffff


	//   ....[3]....
        /*0084*/ 	.word	0xffffffff


	//   ....[4]....
        /*0088*/ 	.word	0xffffffff


	//   ....[5]....
        /*008c*/ 	.word	0xffffffff


	//   ....[6]....
        /*0090*/ 	.word	0xffffffff


	//   ....[7]....
        /*0094*/ 	.word	0xffffffff


	//   ....[8]....
        /*0098*/ 	.word	0xffffffff


	//   ....[9]....
        /*009c*/ 	.word	0xffffffff


	//   ....[10]....
        /*00a0*/ 	.word	0xffffffff


	//   ....[11]....
        /*00a4*/ 	.word	0xffffffff


	//   ....[12]....
        /*00a8*/ 	.word	0xffffffff


	//   ....[13]....
        /*00ac*/ 	.word	0xffffffff


	//----- nvinfo : EIATTR_COOP_GROUP_INSTR_OFFSETS
	.align		4
.L_41:
        /*00b0*/ 	.byte	0x04, 0x28
        /*00b2*/ 	.short	(.L_43 - .L_42)


	//   ....[0]....
.L_42:
        /*00b4*/ 	.word	0x000000c0


	//   ....[1]....
        /*00b8*/ 	.word	0x000004d0


	//   ....[2]....
        /*00bc*/ 	.word	0x00000820


	//   ....[3]....
        /*00c0*/ 	.word	0x00000990


	//   ....[4]....
        /*00c4*/ 	.word	0x00000a80


	//   ....[5]....
        /*00c8*/ 	.word	0x00000be0


	//   ....[6]....
        /*00cc*/ 	.word	0x00000d70


	//   ....[7]....
        /*00d0*/ 	.word	0x00000fb0


	//   ....[8]....
        /*00d4*/ 	.word	0x00002170


	//   ....[9]....
        /*00d8*/ 	.word	0x000036a0


	//   ....[10]....
        /*00dc*/ 	.word	0x00003b70


	//   ....[11]....
        /*00e0*/ 	.word	0x00003ba0


	//   ....[12]....
        /*00e4*/ 	.word	0x000047c0


	//   ....[13]....
        /*00e8*/ 	.word	0x000049d0


	//----- nvinfo : EIATTR_VRC_CTA_INIT_COUNT
	.align		4
.L_43:
        /*00ec*/ 	.byte	0x02, 0x4a
        /*00ee*/ 	.byte	0x80
	.zero		1


	//----- nvinfo : EIATTR_SYSCALL_OFFSETS
	.align		4
        /*00f0*/ 	.byte	0x04, 0x46
        /*00f2*/ 	.short	(.L_45 - .L_44)


	//   ....[0]....
.L_44:
        /*00f4*/ 	.word	0x000062e0


	//   ....[1]....
        /*00f8*/ 	.word	0x000063d0


	//   ....[2]....
        /*00fc*/ 	.word	0x00006be0


	//   ....[3]....
        /*0100*/ 	.word	0x00007560


	//----- nvinfo : EIATTR_MBARRIER_INSTR_OFFSETS
	.align		4
.L_45:
        /*0104*/ 	.byte	0x04, 0x39
        /*0106*/ 	.short	(.L_47 - .L_46)


	//   ....[0]....
.L_46:
        /*0108*/ 	.word	0x000005e0
        /*010c*/ 	.word	0x000000ff
        /*0110*/ 	.word	0x00000000
        /*0114*/ 	.short	0x0100
        /*0116*/ 	.byte	0x08
	.zero		1


	//   ....[1]....
        /*0118*/ 	.word	0x000005f0
        /*011c*/ 	.word	0x000000ff
        /*0120*/ 	.word	0x00000088
        /*0124*/ 	.short	0x0100
        /*0126*/ 	.byte	0x08
	.zero		1


	//   ....[2]....
        /*0128*/ 	.word	0x00000600
        /*012c*/ 	.word	0x000000ff
        /*0130*/ 	.word	0x00000008
        /*0134*/ 	.short	0x0100
        /*0136*/ 	.byte	0x08
	.zero		1


	//   ....[3]....
        /*0138*/ 	.word	0x00000610
        /*013c*/ 	.word	0x000000ff
        /*0140*/ 	.word	0x00000090
        /*0144*/ 	.short	0x0100
        /*0146*/ 	.byte	0x08
	.zero		1


	//   ....[4]....
        /*0148*/ 	.word	0x00000620
        /*014c*/ 	.word	0x000000ff
        /*0150*/ 	.word	0x00000010
        /*0154*/ 	.short	0x0100
        /*0156*/ 	.byte	0x08
	.zero		1


	//   ....[5]....
        /*0158*/ 	.word	0x00000630
        /*015c*/ 	.word	0x000000ff
        /*0160*/ 	.word	0x00000098
        /*0164*/ 	.short	0x0100
        /*0166*/ 	.byte	0x08
	.zero		1


	//   ....[6]....
        /*0168*/ 	.word	0x00000640
        /*016c*/ 	.word	0x000000ff
        /*0170*/ 	.word	0x00000018
        /*0174*/ 	.short	0x0100
        /*0176*/ 	.byte	0x08
	.zero		1


	//   ....[7]....
        /*0178*/ 	.word	0x00000650
        /*017c*/ 	.word	0x000000ff
        /*0180*/ 	.word	0x000000a0
        /*0184*/ 	.short	0x0100
        /*0186*/ 	.byte	0x08
	.zero		1


	//   ....[8]....
        /*0188*/ 	.word	0x00000660
        /*018c*/ 	.word	0x000000ff
        /*0190*/ 	.word	0x00000020
        /*0194*/ 	.short	0x0100
        /*0196*/ 	.byte	0x08
	.zero		1


	//   ....[9]....
        /*0198*/ 	.word	0x00000670
        /*019c*/ 	.word	0x000000ff
        /*01a0*/ 	.word	0x000000a8
        /*01a4*/ 	.short	0x0100
        /*01a6*/ 	.byte	0x08
	.zero		1


	//   ....[10]....
        /*01a8*/ 	.word	0x00000680
        /*01ac*/ 	.word	0x000000ff
        /*01b0*/ 	.word	0x00000028
        /*01b4*/ 	.short	0x0100
        /*01b6*/ 	.byte	0x08
	.zero		1


	//   ....[11]....
        /*01b8*/ 	.word	0x00000690
        /*01bc*/ 	.word	0x000000ff
        /*01c0*/ 	.word	0x000000b0
        /*01c4*/ 	.short	0x0100
        /*01c6*/ 	.byte	0x08
	.zero		1


	//   ....[12]....
        /*01c8*/ 	.word	0x000006a0
        /*01cc*/ 	.word	0x000000ff
        /*01d0*/ 	.word	0x00000030
        /*01d4*/ 	.short	0x0100
        /*01d6*/ 	.byte	0x08
	.zero		1


	//   ....[13]....
        /*01d8*/ 	.word	0x000006b0
        /*01dc*/ 	.word	0x000000ff
        /*01e0*/ 	.word	0x000000b8
        /*01e4*/ 	.short	0x0100
        /*01e6*/ 	.byte	0x08
	.zero		1


	//   ....[14]....
        /*01e8*/ 	.word	0x000006c0
        /*01ec*/ 	.word	0x000000ff
        /*01f0*/ 	.word	0x00000038
        /*01f4*/ 	.short	0x0100
        /*01f6*/ 	.byte	0x08
	.zero		1


	//   ....[15]....
        /*01f8*/ 	.word	0x000006d0
        /*01fc*/ 	.word	0x000000ff
        /*0200*/ 	.word	0x000000c0
        /*0204*/ 	.short	0x0100
        /*0206*/ 	.byte	0x08
	.zero		1


	//   ....[16]....
        /*0208*/ 	.word	0x000006e0
        /*020c*/ 	.word	0x000000ff
        /*0210*/ 	.word	0x00000040
        /*0214*/ 	.short	0x0100
        /*0216*/ 	.byte	0x08
	.zero		1


	//   ....[17]....
        /*0218*/ 	.word	0x000006f0
        /*021c*/ 	.word	0x000000ff
        /*0220*/ 	.word	0x000000c8
        /*0224*/ 	.short	0x0100
        /*0226*/ 	.byte	0x08
	.zero		1


	//   ....[18]....
        /*0228*/ 	.word	0x00000700
        /*022c*/ 	.word	0x000000ff
        /*0230*/ 	.word	0x00000048
        /*0234*/ 	.short	0x0100
        /*0236*/ 	.byte	0x08
	.zero		1


	//   ....[19]....
        /*0238*/ 	.word	0x00000710
        /*023c*/ 	.word	0x000000ff
        /*0240*/ 	.word	0x000000d0
        /*0244*/ 	.short	0x0100
        /*0246*/ 	.byte	0x08
	.zero		1


	//   ....[20]....
        /*0248*/ 	.word	0x00000720
        /*024c*/ 	.word	0x000000ff
        /*0250*/ 	.word	0x00000050
        /*0254*/ 	.short	0x0100
        /*0256*/ 	.byte	0x08
	.zero		1


	//   ....[21]....
        /*0258*/ 	.word	0x00000730
        /*025c*/ 	.word	0x000000ff
        /*0260*/ 	.word	0x000000d8
        /*0264*/ 	.short	0x0100
        /*0266*/ 	.byte	0x08
	.zero		1


	//   ....[22]....
        /*0268*/ 	.word	0x00000740
        /*026c*/ 	.word	0x000000ff
        /*0270*/ 	.word	0x00000058
        /*0274*/ 	.short	0x0100
        /*0276*/ 	.byte	0x08
	.zero		1


	//   ....[23]....
        /*0278*/ 	.word	0x00000750
        /*027c*/ 	.word	0x000000ff
        /*0280*/ 	.word	0x000000e0
        /*0284*/ 	.short	0x0100
        /*0286*/ 	.byte	0x08
	.zero		1


	//   ....[24]....
        /*0288*/ 	.word	0x00000760
        /*028c*/ 	.word	0x000000ff
        /*0290*/ 	.word	0x00000060
        /*0294*/ 	.short	0x0100
        /*0296*/ 	.byte	0x08
	.zero		1


	//   ....[25]....
        /*0298*/ 	.word	0x00000770
        /*029c*/ 	.word	0x000000ff
        /*02a0*/ 	.word	0x000000e8
        /*02a4*/ 	.short	0x0100
        /*02a6*/ 	.byte	0x08
	.zero		1


	//   ....[26]....
        /*02a8*/ 	.word	0x00000780
        /*02ac*/ 	.word	0x000000ff
        /*02b0*/ 	.word	0x00000068
        /*02b4*/ 	.short	0x0100
        /*02b6*/ 	.byte	0x08
	.zero		1


	//   ....[27]....
        /*02b8*/ 	.word	0x00000790
        /*02bc*/ 	.word	0x000000ff
        /*02c0*/ 	.word	0x000000f0
        /*02c4*/ 	.short	0x0100
        /*02c6*/ 	.byte	0x08
	.zero		1


	//   ....[28]....
        /*02c8*/ 	.word	0x000007a0
        /*02cc*/ 	.word	0x000000ff
        /*02d0*/ 	.word	0x00000070
        /*02d4*/ 	.short	0x0100
        /*02d6*/ 	.byte	0x08
	.zero		1


	//   ....[29]....
        /*02d8*/ 	.word	0x000007b0
        /*02dc*/ 	.word	0x000000ff
        /*02e0*/ 	.word	0x000000f8
        /*02e4*/ 	.short	0x0100
        /*02e6*/ 	.byte	0x08
	.zero		1


	//   ....[30]....
        /*02e8*/ 	.word	0x000007c0
        /*02ec*/ 	.word	0x000000ff
        /*02f0*/ 	.word	0x00000078
        /*02f4*/ 	.short	0x0100
        /*02f6*/ 	.byte	0x08
	.zero		1


	//   ....[31]....
        /*02f8*/ 	.word	0x000007d0
        /*02fc*/ 	.word	0x000000ff
        /*0300*/ 	.word	0x00000100
        /*0304*/ 	.short	0x0100
        /*0306*/ 	.byte	0x08
	.zero		1


	//   ....[32]....
        /*0308*/ 	.word	0x000007e0
        /*030c*/ 	.word	0x000000ff
        /*0310*/ 	.word	0x00000080
        /*0314*/ 	.short	0x0100
        /*0316*/ 	.byte	0x08
	.zero		1


	//   ....[33]....
        /*0318*/ 	.word	0x000007f0
        /*031c*/ 	.word	0x000000ff
        /*0320*/ 	.word	0x00000108
        /*0324*/ 	.short	0x0100
        /*0326*/ 	.byte	0x08
	.zero		1


	//   ....[34]....
        /*0328*/ 	.word	0x00000920
        /*032c*/ 	.word	0x000000ff
        /*0330*/ 	.word	0x00000110
        /*0334*/ 	.short	0x0100
        /*0336*/ 	.byte	0x09
	.zero		1


	//   ....[35]....
        /*0338*/ 	.word	0x00000930
        /*033c*/ 	.word	0x000000ff
        /*0340*/ 	.word	0x00000128
        /*0344*/ 	.short	0x0100
        /*0346*/ 	.byte	0x09
	.zero		1


	//   ....[36]....
        /*0348*/ 	.word	0x00000940
        /*034c*/ 	.word	0x000000ff
        /*0350*/ 	.word	0x00000118
        /*0354*/ 	.short	0x0100
        /*0356*/ 	.byte	0x09
	.zero		1


	//   ....[37]....
        /*0358*/ 	.word	0x00000950
        /*035c*/ 	.word	0x000000ff
        /*0360*/ 	.word	0x00000130
        /*0364*/ 	.short	0x0100
        /*0366*/ 	.byte	0x09
	.zero		1


	//   ....[38]....
        /*0368*/ 	.word	0x00000960
        /*036c*/ 	.word	0x000000ff
        /*0370*/ 	.word	0x00000120
        /*0374*/ 	.short	0x0100
        /*0376*/ 	.byte	0x09
	.zero		1


	//   ....[39]....
        /*0378*/ 	.word	0x00000970
        /*037c*/ 	.word	0x000000ff
        /*0380*/ 	.word	0x00000138
        /*0384*/ 	.short	0x0100
        /*0386*/ 	.byte	0x09
	.zero		1


	//   ....[40]....
        /*0388*/ 	.word	0x00000a50
        /*038c*/ 	.word	0x000000ff
        /*0390*/ 	.word	0x00000140
        /*0394*/ 	.short	0x0100
        /*0396*/ 	.byte	0x08
	.zero		1


	//   ....[41]....
        /*0398*/ 	.word	0x00000a60
        /*039c*/ 	.word	0x000000ff
        /*03a0*/ 	.word	0x00000148
        /*03a4*/ 	.short	0x0100
        /*03a6*/ 	.byte	0x08
	.zero		1


	//   ....[42]....
        /*03a8*/ 	.word	0x00000b90
        /*03ac*/ 	.word	0x000000ff
        /*03b0*/ 	.word	0x00000150
        /*03b4*/ 	.short	0x0100
        /*03b6*/ 	.byte	0x08
	.zero		1


	//   ....[43]....
        /*03b8*/ 	.word	0x00000ba0
        /*03bc*/ 	.word	0x000000ff
        /*03c0*/ 	.word	0x00000160
        /*03c4*/ 	.short	0x0100
        /*03c6*/ 	.byte	0x08
	.zero		1


	//   ....[44]....
        /*03c8*/ 	.word	0x00000bb0
        /*03cc*/ 	.word	0x000000ff
        /*03d0*/ 	.word	0x00000158
        /*03d4*/ 	.short	0x0100
        /*03d6*/ 	.byte	0x08
	.zero		1


	//   ....[45]....
        /*03d8*/ 	.word	0x00000bc0
        /*03dc*/ 	.word	0x000000ff
        /*03e0*/ 	.word	0x00000168
        /*03e4*/ 	.short	0x0100
        /*03e6*/ 	.byte	0x08
	.zero		1


	//   ....[46]....
        /*03e8*/ 	.word	0x00000ce0
        /*03ec*/ 	.word	0x000000ff
        /*03f0*/ 	.word	0x00000170
        /*03f4*/ 	.short	0x0100
        /*03f6*/ 	.byte	0x09
	.zero		1


	//   ....[47]....
        /*03f8*/ 	.word	0x00000cf0
        /*03fc*/ 	.word	0x000000ff
        /*0400*/ 	.word	0x00000190
        /*0404*/ 	.short	0x0100
        /*0406*/ 	.byte	0x09
	.zero		1


	//   ....[48]....
        /*0408*/ 	.word	0x00000d00
        /*040c*/ 	.word	0x000000ff
        /*0410*/ 	.word	0x00000178
        /*0414*/ 	.short	0x0100
        /*0416*/ 	.byte	0x09
	.zero		1


	//   ....[49]....
        /*0418*/ 	.word	0x00000d10
        /*041c*/ 	.word	0x000000ff
        /*0420*/ 	.word	0x00000198
        /*0424*/ 	.short	0x0100
        /*0426*/ 	.byte	0x09
	.zero		1


	//   ....[50]....
        /*0428*/ 	.word	0x00000d20
        /*042c*/ 	.word	0x000000ff
        /*0430*/ 	.word	0x00000180
        /*0434*/ 	.short	0x0100
        /*0436*/ 	.byte	0x09
	.zero		1


	//   ....[51]....
        /*0438*/ 	.word	0x00000d30
        /*043c*/ 	.word	0x000000ff
        /*0440*/ 	.word	0x000001a0
        /*0444*/ 	.short	0x0100
        /*0446*/ 	.byte	0x09
	.zero		1


	//   ....[52]....
        /*0448*/ 	.word	0x00000d40
        /*044c*/ 	.word	0x000000ff
        /*0450*/ 	.word	0x00000188
        /*0454*/ 	.short	0x0100
        /*0456*/ 	.byte	0x09
	.zero		1


	//   ....[53]....
        /*0458*/ 	.word	0x00000d50
        /*045c*/ 	.word	0x000000ff
        /*0460*/ 	.word	0x000001a8
        /*0464*/ 	.short	0x0100
        /*0466*/ 	.byte	0x09
	.zero		1


	//   ....[54]....
        /*0468*/ 	.word	0x00000e40
        /*046c*/ 	.word	0x000000ff
        /*0470*/ 	.word	0x000001b0
        /*0474*/ 	.short	0x0100
        /*0476*/ 	.byte	0x08
	.zero		1


	//   ....[55]....
        /*0478*/ 	.word	0x00000e50
        /*047c*/ 	.word	0x000000ff
        /*0480*/ 	.word	0x000001c0
        /*0484*/ 	.short	0x0100
        /*0486*/ 	.byte	0x08
	.zero		1


	//   ....[56]....
        /*0488*/ 	.word	0x00000e60
        /*048c*/ 	.word	0x000000ff
        /*0490*/ 	.word	0x000001b8
        /*0494*/ 	.short	0x0100
        /*0496*/ 	.byte	0x08
	.zero		1


	//   ....[57]....
        /*0498*/ 	.word	0x00000e70
        /*049c*/ 	.word	0x000000ff
        /*04a0*/ 	.word	0x000001c8
        /*04a4*/ 	.short	0x0100
        /*04a6*/ 	.byte	0x08
	.zero		1


	//   ....[58]....
        /*04a8*/ 	.word	0x00000f60
        /*04ac*/ 	.word	0x000000ff
        /*04b0*/ 	.word	0x000001d0
        /*04b4*/ 	.short	0x0100
        /*04b6*/ 	.byte	0x07
	.zero		1


	//   ....[59]....
        /*04b8*/ 	.word	0x00001960
        /*04bc*/ 	.word	0x00000003
        /*04c0*/ 	.word	0x000001c0
        /*04c4*/ 	.short	0x010a
        /*04c6*/ 	.byte	0xff
	.zero		1


	//   ....[60]....
        /*04c8*/ 	.word	0x00001990
        /*04cc*/ 	.word	0x00000003
        /*04d0*/ 	.word	0x000001b0
        /*04d4*/ 	.short	0x0101
        /*04d6*/ 	.byte	0xff
	.zero		1


	//   ....[61]....
        /*04d8*/ 	.word	0x00001a90
        /*04dc*/ 	.word	0x000000ff
        /*04e0*/ 	.word	0x00000088
        /*04e4*/ 	.short	0x010a
        /*04e6*/ 	.byte	0x08
	.zero		1


	//   ....[62]....
        /*04e8*/ 	.word	0x00001b60
        /*04ec*/ 	.word	0x000000ff
        /*04f0*/ 	.word	0x00000088
        /*04f4*/ 	.short	0x010a
        /*04f6*/ 	.byte	0x21
	.zero		1


	//   ....[63]....
        /*04f8*/ 	.word	0x00001d10
        /*04fc*/ 	.word	0x000000ff
        /*0500*/ 	.word	0x00000088
        /*0504*/ 	.short	0x010a
        /*0506*/ 	.byte	0x08
	.zero		1


	//   ....[64]....
        /*0508*/ 	.word	0x00001e30
        /*050c*/ 	.word	0x000000ff
        /*0510*/ 	.word	0x00000148
        /*0514*/ 	.short	0x0101
        /*0516*/ 	.byte	0x06
	.zero		1


	//   ....[65]....
        /*0518*/ 	.word	0x00001e40
        /*051c*/ 	.word	0x000000ff
        /*0520*/ 	.word	0x00000088
        /*0524*/ 	.short	0x010a
        /*0526*/ 	.byte	0x08
	.zero		1


	//   ....[66]....
        /*0528*/ 	.word	0x00001ec0
        /*052c*/ 	.word	0x000000ff
        /*0530*/ 	.word	0x00000088
        /*0534*/ 	.short	0x010a
        /*0536*/ 	.byte	0x11
	.zero		1


	//   ....[67]....
        /*0538*/ 	.word	0x00002050
        /*053c*/ 	.word	0x000000ff
        /*0540*/ 	.word	0x00000088
        /*0544*/ 	.short	0x010a
        /*0546*/ 	.byte	0x08
	.zero		1


	//   ....[68]....
        /*0548*/ 	.word	0x000021a0
        /*054c*/ 	.word	0x00000002
        /*0550*/ 	.word	0x00000150
        /*0554*/ 	.short	0x010a
        /*0556*/ 	.byte	0xff
	.zero		1


	//   ....[69]....
        /*0558*/ 	.word	0x00002260
        /*055c*/ 	.word	0x00000002
        /*0560*/ 	.word	0x00000000
        /*0564*/ 	.short	0x0101
        /*0566*/ 	.byte	0xff
	.zero		1


	//   ....[70]....
        /*0568*/ 	.word	0x000027c0
        /*056c*/ 	.word	0x000000ff
        /*0570*/ 	.word	0x00000000
        /*0574*/ 	.short	0x010a
        /*0576*/ 	.byte	0x04
	.zero		1


	//   ....[71]....
        /*0578*/ 	.word	0x00002850
        /*057c*/ 	.word	0x000000ff
        /*0580*/ 	.word	0x00000000
        /*0584*/ 	.short	0x010a
        /*0586*/ 	.byte	0x04
	.zero		1


	//   ....[72]....
        /*0588*/ 	.word	0x000028e0
        /*058c*/ 	.word	0x000000ff
        /*0590*/ 	.word	0x00000000
        /*0594*/ 	.short	0x010a
        /*0596*/ 	.byte	0x04
	.zero		1


	//   ....[73]....
        /*0598*/ 	.word	0x00002970
        /*059c*/ 	.word	0x000000ff
        /*05a0*/ 	.word	0x00000000
        /*05a4*/ 	.short	0x010a
        /*05a6*/ 	.byte	0x04
	.zero		1


	//   ....[74]....
        /*05a8*/ 	.word	0x00002a00
        /*05ac*/ 	.word	0x000000ff
        /*05b0*/ 	.word	0x00000000
        /*05b4*/ 	.short	0x010a
        /*05b6*/ 	.byte	0x04
	.zero		1


	//   ....[75]....
        /*05b8*/ 	.word	0x00002a90
        /*05bc*/ 	.word	0x000000ff
        /*05c0*/ 	.word	0x00000000
        /*05c4*/ 	.short	0x010a
        /*05c6*/ 	.byte	0x04
	.zero		1


	//   ....[76]....
        /*05c8*/ 	.word	0x00002b20
        /*05cc*/ 	.word	0x000000ff
        /*05d0*/ 	.word	0x00000000
        /*05d4*/ 	.short	0x010a
        /*05d6*/ 	.byte	0x04
	.zero		1


	//   ....[77]....
        /*05d8*/ 	.word	0x00002bb0
        /*05dc*/ 	.word	0x000000ff
        /*05e0*/ 	.word	0x00000000
        /*05e4*/ 	.short	0x010a
        /*05e6*/ 	.byte	0x04
	.zero		1


	//   ....[78]....
        /*05e8*/ 	.word	0x00002c40
        /*05ec*/ 	.word	0x000000ff
        /*05f0*/ 	.word	0x00000000
        /*05f4*/ 	.short	0x010a
        /*05f6*/ 	.byte	0x04
	.zero		1


	//   ....[79]....
        /*05f8*/ 	.word	0x00002cd0
        /*05fc*/ 	.word	0x000000ff
        /*0600*/ 	.word	0x00000000
        /*0604*/ 	.short	0x010a
        /*0606*/ 	.byte	0x04
	.zero		1


	//   ....[80]....
        /*0608*/ 	.word	0x00002d60
        /*060c*/ 	.word	0x000000ff
        /*0610*/ 	.word	0x00000000
        /*0614*/ 	.short	0x010a
        /*0616*/ 	.byte	0x04
	.zero		1


	//   ....[81]....
        /*0618*/ 	.word	0x00002df0
        /*061c*/ 	.word	0x000000ff
        /*0620*/ 	.word	0x00000000
        /*0624*/ 	.short	0x010a
        /*0626*/ 	.byte	0x04
	.zero		1


	//   ....[82]....
        /*0628*/ 	.word	0x00002e80
        /*062c*/ 	.word	0x000000ff
        /*0630*/ 	.word	0x00000000
        /*0634*/ 	.short	0x010a
        /*0636*/ 	.byte	0x04
	.zero		1


	//   ....[83]....
        /*0638*/ 	.word	0x00002f10
        /*063c*/ 	.word	0x000000ff
        /*0640*/ 	.word	0x00000000
        /*0644*/ 	.short	0x010a
        /*0646*/ 	.byte	0x04
	.zero		1


	//   ....[84]....
        /*0648*/ 	.word	0x00002fa0
        /*064c*/ 	.word	0x000000ff
        /*0650*/ 	.word	0x00000000
        /*0654*/ 	.short	0x010a
        /*0656*/ 	.byte	0x04
	.zero		1


	//   ....[85]....
        /*0658*/ 	.word	0x00003030
        /*065c*/ 	.word	0x000000ff
        /*0660*/ 	.word	0x00000000
        /*0664*/ 	.short	0x010a
        /*0666*/ 	.byte	0x04
	.zero		1


	//   ....[86]....
        /*0668*/ 	.word	0x000030d0
        /*066c*/ 	.word	0x00000000
        /*0670*/ 	.word	0x00000000
        /*0674*/ 	.short	0x010a
        /*0676*/ 	.byte	0xff
	.zero		1


	//   ....[87]....
        /*0678*/ 	.word	0x00003200
        /*067c*/ 	.word	0x00000000
        /*0680*/ 	.word	0x000001b0
        /*0684*/ 	.short	0x010a
        /*0686*/ 	.byte	0xff
	.zero		1


	//   ....[88]....
        /*0688*/ 	.word	0x00003270
        /*068c*/ 	.word	0x00000004
        /*0690*/ 	.word	0x00000000
        /*0694*/ 	.short	0x0101
        /*0696*/ 	.byte	0xff
	.zero		1


	//   ....[89]....
        /*0698*/ 	.word	0x00003290
        /*069c*/ 	.word	0x000000ff
        /*06a0*/ 	.word	0x00000160
        /*06a4*/ 	.short	0x010a
        /*06a6*/ 	.byte	0x05
	.zero		1


	//   ....[90]....
        /*06a8*/ 	.word	0x000033b0
        /*06ac*/ 	.word	0x00000000
        /*06b0*/ 	.word	0x00000150
        /*06b4*/ 	.short	0x010a
        /*06b6*/ 	.byte	0xff
	.zero		1


	//   ....[91]....
        /*06b8*/ 	.word	0x000034b0
        /*06bc*/ 	.word	0x00000000
        /*06c0*/ 	.word	0x00000000
        /*06c4*/ 	.short	0x0101
        /*06c6*/ 	.byte	0xff
	.zero		1


	//   ....[92]....
        /*06c8*/ 	.word	0x00003540
        /*06cc*/ 	.word	0x000000ff
        /*06d0*/ 	.word	0x00000160
        /*06d4*/ 	.short	0x0106
        /*06d6*/ 	.byte	0x05
	.zero		1


	//   ....[93]....
        /*06d8*/ 	.word	0x00003560
        /*06dc*/ 	.word	0x000000ff
        /*06e0*/ 	.word	0x00000160
        /*06e4*/ 	.short	0x010a
        /*06e6*/ 	.byte	0x05
	.zero		1


	//   ....[94]....
        /*06e8*/ 	.word	0x000035f0
        /*06ec*/ 	.word	0x000000ff
        /*06f0*/ 	.word	0x00000160
        /*06f4*/ 	.short	0x0106
        /*06f6*/ 	.byte	0x04
	.zero		1


	//   ....[95]....
        /*06f8*/ 	.word	0x00003630
        /*06fc*/ 	.word	0x00000000
        /*0700*/ 	.word	0x00000160
        /*0704*/ 	.short	0x010a
        /*0706*/ 	.byte	0xff
	.zero		1


	//   ....[96]....
        /*0708*/ 	.word	0x00003870
        /*070c*/ 	.word	0x000000ff
        /*0710*/ 	.word	0x00000008
        /*0714*/ 	.short	0x010a
        /*0716*/ 	.byte	0x06
	.zero		1


	//   ....[97]....
        /*0718*/ 	.word	0x00003890
        /*071c*/ 	.word	0x000000ff
        /*0720*/ 	.word	0x00000008
        /*0724*/ 	.short	0x010a
        /*0726*/ 	.byte	0x06
	.zero		1


	//   ....[98]....
        /*0728*/ 	.word	0x00003a20
        /*072c*/ 	.word	0x000000ff
        /*0730*/ 	.word	0x00000008
        /*0734*/ 	.short	0x010a
        /*0736*/ 	.byte	0x06
	.zero		1


	//   ....[99]....
        /*0738*/ 	.word	0x00003a40
        /*073c*/ 	.word	0x000000ff
        /*0740*/ 	.word	0x00000008
        /*0744*/ 	.short	0x010a
        /*0746*/ 	.byte	0x06
	.zero		1


	//   ....[100]....
        /*0748*/ 	.word	0x00003b00
        /*074c*/ 	.word	0x000000ff
        /*0750*/ 	.word	0x00000000
        /*0754*/ 	.short	0x0101
        /*0756*/ 	.byte	0x07
	.zero		1


	//   ....[101]....
        /*0758*/ 	.word	0x00003e40
        /*075c*/ 	.word	0x00000000
        /*0760*/ 	.word	0x00000150
        /*0764*/ 	.short	0x010a
        /*0766*/ 	.byte	0xff
	.zero		1


	//   ....[102]....
        /*0768*/ 	.word	0x00003f00
        /*076c*/ 	.word	0x00000000
        /*0770*/ 	.word	0x00000000
        /*0774*/ 	.short	0x0101
        /*0776*/ 	.byte	0xff
	.zero		1


	//   ....[103]....
        /*0778*/ 	.word	0x00003fc0
        /*077c*/ 	.word	0x000000ff
        /*0780*/ 	.word	0x00000000
        /*0784*/ 	.short	0x010a
        /*0786*/ 	.byte	0x08
	.zero		1


	//   ....[104]....
        /*0788*/ 	.word	0x00003fd0
        /*078c*/ 	.word	0x000000ff
        /*0790*/ 	.word	0x00000190
        /*0794*/ 	.short	0x010a
        /*0796*/ 	.byte	0x09
	.zero		1


	//   ....[105]....
        /*0798*/ 	.word	0x00004080
        /*079c*/ 	.word	0x000000ff
        /*07a0*/ 	.word	0x00000000
        /*07a4*/ 	.short	0x010a
        /*07a6*/ 	.byte	0x08
	.zero		1


	//   ....[106]....
        /*07a8*/ 	.word	0x000041b0
        /*07ac*/ 	.word	0x000000ff
        /*07b0*/ 	.word	0x00000000
        /*07b4*/ 	.short	0x010a
        /*07b6*/ 	.byte	0x1e
	.zero		1


	//   ....[107]....
        /*07b8*/ 	.word	0x000044b0
        /*07bc*/ 	.word	0x000000ff
        /*07c0*/ 	.word	0x00000000
        /*07c4*/ 	.short	0x010a
        /*07c6*/ 	.byte	0x08
	.zero		1


	//   ....[108]....
        /*07c8*/ 	.word	0x00004540
        /*07cc*/ 	.word	0x000000ff
        /*07d0*/ 	.word	0x00000000
        /*07d4*/ 	.short	0x010a
        /*07d6*/ 	.byte	0x08
	.zero		1


	//   ....[109]....
        /*07d8*/ 	.word	0x000045d0
        /*07dc*/ 	.word	0x000000ff
        /*07e0*/ 	.word	0x00000000
        /*07e4*/ 	.short	0x010a
        /*07e6*/ 	.byte	0x08
	.zero		1


	//   ....[110]....
        /*07e8*/ 	.word	0x00004670
        /*07ec*/ 	.word	0x00000000
        /*07f0*/ 	.word	0x00000000
        /*07f4*/ 	.short	0x010a
        /*07f6*/ 	.byte	0xff
	.zero		1


	//   ....[111]....
        /*07f8*/ 	.word	0x000046b0
        /*07fc*/ 	.word	0x00000000
        /*0800*/ 	.word	0x00000000
        /*0804*/ 	.short	0x010a
        /*0806*/ 	.byte	0xff
	.zero		1


	//   ....[112]....
        /*0808*/ 	.word	0x00004720
        /*080c*/ 	.word	0x000000ff
        /*0810*/ 	.word	0x00000000
        /*0814*/ 	.short	0x0101
        /*0816*/ 	.byte	0x05
	.zero		1


	//   ....[113]....
        /*0818*/ 	.word	0x00004760
        /*081c*/ 	.word	0x000000ff
        /*0820*/ 	.word	0x000001d0
        /*0824*/ 	.short	0x010a
        /*0826*/ 	.byte	0x07
	.zero		1


	//   ....[114]....
        /*0828*/ 	.word	0x000047b0
        /*082c*/ 	.word	0x000000ff
        /*0830*/ 	.word	0x00000000
        /*0834*/ 	.short	0x0101
        /*0836*/ 	.byte	0x05
	.zero		1


	//   ....[115]....
        /*0838*/ 	.word	0x00004bc0
        /*083c*/ 	.word	0x00000000
        /*0840*/ 	.word	0x00000150
        /*0844*/ 	.short	0x010a
        /*0846*/ 	.byte	0xff
	.zero		1


	//   ....[116]....
        /*0848*/ 	.word	0x00004c80
        /*084c*/ 	.word	0x00000000
        /*0850*/ 	.word	0x00000000
        /*0854*/ 	.short	0x0101
        /*0856*/ 	.byte	0xff
	.zero		1


	//   ....[117]....
        /*0858*/ 	.word	0x00004fa0
        /*085c*/ 	.word	0x000000ff
        /*0860*/ 	.word	0x00000148
        /*0864*/ 	.short	0x010a
        /*0866*/ 	.byte	0x07
	.zero		1


	//   ....[118]....
        /*0868*/ 	.word	0x000051c0
        /*086c*/ 	.word	0x000000ff
        /*0870*/ 	.word	0x00000128
        /*0874*/ 	.short	0x010a
        /*0876*/ 	.byte	0x0f
	.zero		1


	//   ....[119]....
        /*0878*/ 	.word	0x00005470
        /*087c*/ 	.word	0x000000ff
        /*0880*/ 	.word	0x00000110
        /*0884*/ 	.short	0x010b
        /*0886*/ 	.byte	0x0f
	.zero		1


	//   ....[120]....
        /*0888*/ 	.word	0x000054f0
        /*088c*/ 	.word	0x000000ff
        /*0890*/ 	.word	0x00000000
        /*0894*/ 	.short	0x0101
        /*0896*/ 	.byte	0x10
	.zero		1


	//   ....[121]....
        /*0898*/ 	.word	0x00005530
        /*089c*/ 	.word	0x000000ff
        /*08a0*/ 	.word	0x00000128
        /*08a4*/ 	.short	0x010a
        /*08a6*/ 	.byte	0x0d
	.zero		1


	//   ....[122]....
        /*08a8*/ 	.word	0x00005770
        /*08ac*/ 	.word	0x000000ff
        /*08b0*/ 	.word	0x00000110
        /*08b4*/ 	.short	0x010b
        /*08b6*/ 	.byte	0x0d
	.zero		1


	//   ....[123]....
        /*08b8*/ 	.word	0x000057e0
        /*08bc*/ 	.word	0x000000ff
        /*08c0*/ 	.word	0x00000000
        /*08c4*/ 	.short	0x0101
        /*08c6*/ 	.byte	0x0f
	.zero		1


	//   ....[124]....
        /*08c8*/ 	.word	0x00005830
        /*08cc*/ 	.word	0x000000ff
        /*08d0*/ 	.word	0x00000000
        /*08d4*/ 	.short	0x010a
        /*08d6*/ 	.byte	0x04
	.zero		1


	//   ....[125]....
        /*08d8*/ 	.word	0x000058c0
        /*08dc*/ 	.word	0x000000ff
        /*08e0*/ 	.word	0x00000000
        /*08e4*/ 	.short	0x010a
        /*08e6*/ 	.byte	0x04
	.zero		1


	//   ....[126]....
        /*08e8*/ 	.word	0x00005960
        /*08ec*/ 	.word	0x00000000
        /*08f0*/ 	.word	0x00000000
        /*08f4*/ 	.short	0x010a
        /*08f6*/ 	.byte	0xff
	.zero		1


	//   ....[127]....
        /*08f8*/ 	.word	0x00005cb0
        /*08fc*/ 	.word	0x00000000
        /*0900*/ 	.word	0x00000150
        /*0904*/ 	.short	0x010a
        /*0906*/ 	.byte	0xff
	.zero		1


	//   ....[128]....
        /*0908*/ 	.word	0x00005dc0
        /*090c*/ 	.word	0x00000000
        /*0910*/ 	.word	0x00000000
        /*0914*/ 	.short	0x0101
        /*0916*/ 	.byte	0xff
	.zero		1


	//   ....[129]....
        /*0918*/ 	.word	0x00006740
        /*091c*/ 	.word	0x00000000
        /*0920*/ 	.word	0x00000110
        /*0924*/ 	.short	0x010a
        /*0926*/ 	.byte	0xff
	.zero		1


	//   ....[130]....
        /*0928*/ 	.word	0x00006840
        /*092c*/ 	.word	0x00000053
        /*0930*/ 	.word	0x00000170
        /*0934*/ 	.short	0x010a
        /*0936*/ 	.byte	0xff
	.zero		1


	//   ....[131]....
        /*0938*/ 	.word	0x000069b0
        /*093c*/ 	.word	0x00000000
        /*0940*/ 	.word	0x00000110
        /*0944*/ 	.short	0x010a
        /*0946*/ 	.byte	0xff
	.zero		1


	//   ....[132]....
        /*0948*/ 	.word	0x00006ac0
        /*094c*/ 	.word	0x00000053
        /*0950*/ 	.word	0x00000170
        /*0954*/ 	.short	0x010a
        /*0956*/ 	.byte	0xff
	.zero		1


	//   ....[133]....
        /*0958*/ 	.word	0x000072d0
        /*095c*/ 	.word	0x00000000
        /*0960*/ 	.word	0x00000000
        /*0964*/ 	.short	0x0101
        /*0966*/ 	.byte	0xff
	.zero		1


	//   ....[134]....
        /*0968*/ 	.word	0x000072e0
        /*096c*/ 	.word	0x00000002
        /*0970*/ 	.word	0x00000110
        /*0974*/ 	.short	0x010a
        /*0976*/ 	.byte	0xff
	.zero		1


	//   ....[135]....
        /*0978*/ 	.word	0x000073a0
        /*097c*/ 	.word	0x00000002
        /*0980*/ 	.word	0x00000110
        /*0984*/ 	.short	0x010a
        /*0986*/ 	.byte	0xff
	.zero		1


	//   ....[136]....
        /*0988*/ 	.word	0x00007680
        /*098c*/ 	.word	0x00000053
        /*0990*/ 	.word	0x00000000
        /*0994*/ 	.short	0x0101
        /*0996*/ 	.byte	0xff
	.zero		1


	//   ....[137]....
        /*0998*/ 	.word	0x00007cc0
        /*099c*/ 	.word	0x00000002
        /*09a0*/ 	.word	0x00000000
        /*09a4*/ 	.short	0x0101
        /*09a6*/ 	.byte	0xff
	.zero		1


	//   ....[138]....
        /*09a8*/ 	.word	0x00007f30
        /*09ac*/ 	.word	0x000000ff
        /*09b0*/ 	.word	0x00000000
        /*09b4*/ 	.short	0x0101
        /*09b6*/ 	.byte	0x04
	.zero		1


	//   ....[139]....
        /*09b8*/ 	.word	0x00007f50
        /*09bc*/ 	.word	0x00000003
        /*09c0*/ 	.word	0x000001c0
        /*09c4*/ 	.short	0x010a
        /*09c6*/ 	.byte	0xff
	.zero		1


	//   ....[140]....
        /*09c8*/ 	.word	0x00007fb0
        /*09cc*/ 	.word	0x00000002
        /*09d0*/ 	.word	0x00000088
        /*09d4*/ 	.short	0x010a
        /*09d6*/ 	.byte	0xff
	.zero		1


	//   ....[141]....
        /*09d8*/ 	.word	0x00008010
        /*09dc*/ 	.word	0x00000002
        /*09e0*/ 	.word	0x00000088
        /*09e4*/ 	.short	0x010a
        /*09e6*/ 	.byte	0xff
	.zero		1


	//   ....[142]....
        /*09e8*/ 	.word	0x00008060
        /*09ec*/ 	.word	0x00000002
        /*09f0*/ 	.word	0x00000150
        /*09f4*/ 	.short	0x010a
        /*09f6*/ 	.byte	0xff
	.zero		1


	//   ....[143]....
        /*09f8*/ 	.word	0x000080c0
        /*09fc*/ 	.word	0x00000000
        /*0a00*/ 	.word	0x00000000
        /*0a04*/ 	.short	0x010a
        /*0a06*/ 	.byte	0xff
	.zero		1


	//   ....[144]....
        /*0a08*/ 	.word	0x00008120
        /*0a0c*/ 	.word	0x00000000
        /*0a10*/ 	.word	0x00000000
        /*0a14*/ 	.short	0x010a
        /*0a16*/ 	.byte	0xff
	.zero		1


	//   ....[145]....
        /*0a18*/ 	.word	0x00008180
        /*0a1c*/ 	.word	0x00000000
        /*0a20*/ 	.word	0x00000000
        /*0a24*/ 	.short	0x010a
        /*0a26*/ 	.byte	0xff
	.zero		1


	//   ....[146]....
        /*0a28*/ 	.word	0x000081e0
        /*0a2c*/ 	.word	0x00000000
        /*0a30*/ 	.word	0x00000000
        /*0a34*/ 	.short	0x010a
        /*0a36*/ 	.byte	0xff
	.zero		1


	//   ....[147]....
        /*0a38*/ 	.word	0x00008240
        /*0a3c*/ 	.word	0x00000000
        /*0a40*/ 	.word	0x00000000
        /*0a44*/ 	.short	0x010a
        /*0a46*/ 	.byte	0xff
	.zero		1


	//   ....[148]....
        /*0a48*/ 	.word	0x000082a0
        /*0a4c*/ 	.word	0x00000000
        /*0a50*/ 	.word	0x00000000
        /*0a54*/ 	.short	0x010a
        /*0a56*/ 	.byte	0xff
	.zero		1


	//   ....[149]....
        /*0a58*/ 	.word	0x00008300
        /*0a5c*/ 	.word	0x00000000
        /*0a60*/ 	.word	0x00000000
        /*0a64*/ 	.short	0x010a
        /*0a66*/ 	.byte	0xff
	.zero		1


	//   ....[150]....
        /*0a68*/ 	.word	0x00008360
        /*0a6c*/ 	.word	0x00000000
        /*0a70*/ 	.word	0x00000000
        /*0a74*/ 	.short	0x010a
        /*0a76*/ 	.byte	0xff
	.zero		1


	//   ....[151]....
        /*0a78*/ 	.word	0x000083c0
        /*0a7c*/ 	.word	0x00000000
        /*0a80*/ 	.word	0x00000000
        /*0a84*/ 	.short	0x010a
        /*0a86*/ 	.byte	0xff
	.zero		1


	//   ....[152]....
        /*0a88*/ 	.word	0x00008420
        /*0a8c*/ 	.word	0x00000000
        /*0a90*/ 	.word	0x00000000
        /*0a94*/ 	.short	0x010a
        /*0a96*/ 	.byte	0xff
	.zero		1


	//   ....[153]....
        /*0a98*/ 	.word	0x00008480
        /*0a9c*/ 	.word	0x00000000
        /*0aa0*/ 	.word	0x00000000
        /*0aa4*/ 	.short	0x010a
        /*0aa6*/ 	.byte	0xff
	.zero		1


	//   ....[154]....
        /*0aa8*/ 	.word	0x000084e0
        /*0aac*/ 	.word	0x00000000
        /*0ab0*/ 	.word	0x00000000
        /*0ab4*/ 	.short	0x010a
        /*0ab6*/ 	.byte	0xff
	.zero		1


	//   ....[155]....
        /*0ab8*/ 	.word	0x00008540
        /*0abc*/ 	.word	0x00000000
        /*0ac0*/ 	.word	0x00000000
        /*0ac4*/ 	.short	0x010a
        /*0ac6*/ 	.byte	0xff
	.zero		1


	//   ....[156]....
        /*0ac8*/ 	.word	0x000085a0
        /*0acc*/ 	.word	0x00000000
        /*0ad0*/ 	.word	0x00000000
        /*0ad4*/ 	.short	0x010a
        /*0ad6*/ 	.byte	0xff
	.zero		1


	//   ....[157]....
        /*0ad8*/ 	.word	0x00008600
        /*0adc*/ 	.word	0x00000000
        /*0ae0*/ 	.word	0x00000000
        /*0ae4*/ 	.short	0x010a
        /*0ae6*/ 	.byte	0xff
	.zero		1


	//   ....[158]....
        /*0ae8*/ 	.word	0x00008660
        /*0aec*/ 	.word	0x00000000
        /*0af0*/ 	.word	0x00000000
        /*0af4*/ 	.short	0x010a
        /*0af6*/ 	.byte	0xff
	.zero		1


	//   ....[159]....
        /*0af8*/ 	.word	0x000086b0
        /*0afc*/ 	.word	0x00000000
        /*0b00*/ 	.word	0x000001b0
        /*0b04*/ 	.short	0x010a
        /*0b06*/ 	.byte	0xff
	.zero		1


	//   ....[160]....
        /*0b08*/ 	.word	0x00008710
        /*0b0c*/ 	.word	0x00000000
        /*0b10*/ 	.word	0x00000160
        /*0b14*/ 	.short	0x010a
        /*0b16*/ 	.byte	0xff
	.zero		1


	//   ....[161]....
        /*0b18*/ 	.word	0x00008760
        /*0b1c*/ 	.word	0x00000000
        /*0b20*/ 	.word	0x00000150
        /*0b24*/ 	.short	0x010a
        /*0b26*/ 	.byte	0xff
	.zero		1


	//   ....[162]....
        /*0b28*/ 	.word	0x000087c0
        /*0b2c*/ 	.word	0x00000000
        /*0b30*/ 	.word	0x00000160
        /*0b34*/ 	.short	0x010a
        /*0b36*/ 	.byte	0xff
	.zero		1


	//   ....[163]....
        /*0b38*/ 	.word	0x00008820
        /*0b3c*/ 	.word	0x00000004
        /*0b40*/ 	.word	0x00000008
        /*0b44*/ 	.short	0x010a
        /*0b46*/ 	.byte	0xff
	.zero		1


	//   ....[164]....
        /*0b48*/ 	.word	0x00008900
        /*0b4c*/ 	.word	0x00000002
        /*0b50*/ 	.word	0x00000008
        /*0b54*/ 	.short	0x010a
        /*0b56*/ 	.byte	0xff
	.zero		1


	//   ....[165]....
        /*0b58*/ 	.word	0x00008950
        /*0b5c*/ 	.word	0x00000000
        /*0b60*/ 	.word	0x00000150
        /*0b64*/ 	.short	0x010a
        /*0b66*/ 	.byte	0xff
	.zero		1


	//   ....[166]....
        /*0b68*/ 	.word	0x000089b0
        /*0b6c*/ 	.word	0x00000000
        /*0b70*/ 	.word	0x00000190
        /*0b74*/ 	.short	0x010a
        /*0b76*/ 	.byte	0xff
	.zero		1


	//   ....[167]....
        /*0b78*/ 	.word	0x00008a10
        /*0b7c*/ 	.word	0x00000000
        /*0b80*/ 	.word	0x00000000
        /*0b84*/ 	.short	0x010a
        /*0b86*/ 	.byte	0xff
	.zero		1


	//   ....[168]....
        /*0b88*/ 	.word	0x00008a70
        /*0b8c*/ 	.word	0x00000000
        /*0b90*/ 	.word	0x00000000
        /*0b94*/ 	.short	0x010a
        /*0b96*/ 	.byte	0xff
	.zero		1


	//   ....[169]....
        /*0b98*/ 	.word	0x00008ad0
        /*0b9c*/ 	.word	0x00000000
        /*0ba0*/ 	.word	0x00000000
        /*0ba4*/ 	.short	0x010a
        /*0ba6*/ 	.byte	0xff
	.zero		1


	//   ....[170]....
        /*0ba8*/ 	.word	0x00008b30
        /*0bac*/ 	.word	0x00000000
        /*0bb0*/ 	.word	0x00000000
        /*0bb4*/ 	.short	0x010a
        /*0bb6*/ 	.byte	0xff
	.zero		1


	//   ....[171]....
        /*0bb8*/ 	.word	0x00008b90
        /*0bbc*/ 	.word	0x00000000
        /*0bc0*/ 	.word	0x000001d0
        /*0bc4*/ 	.short	0x010a
        /*0bc6*/ 	.byte	0xff
	.zero		1


	//   ....[172]....
        /*0bc8*/ 	.word	0x00008be0
        /*0bcc*/ 	.word	0x00000000
        /*0bd0*/ 	.word	0x00000150
        /*0bd4*/ 	.short	0x010a
        /*0bd6*/ 	.byte	0xff
	.zero		1


	//   ....[173]....
        /*0bd8*/ 	.word	0x00008c40
        /*0bdc*/ 	.word	0x00000000
        /*0be0*/ 	.word	0x00000148
        /*0be4*/ 	.short	0x010a
        /*0be6*/ 	.byte	0xff
	.zero		1


	//   ....[174]....
        /*0be8*/ 	.word	0x00008ca0
        /*0bec*/ 	.word	0x00000000
        /*0bf0*/ 	.word	0x00000128
        /*0bf4*/ 	.short	0x010a
        /*0bf6*/ 	.byte	0xff
	.zero		1


	//   ....[175]....
        /*0bf8*/ 	.word	0x00008d00
        /*0bfc*/ 	.word	0x00000003
        /*0c00*/ 	.word	0x00000128
        /*0c04*/ 	.short	0x010a
        /*0c06*/ 	.byte	0xff
	.zero		1


	//   ....[176]....
        /*0c08*/ 	.word	0x00008d60
        /*0c0c*/ 	.word	0x00000000
        /*0c10*/ 	.word	0x00000000
        /*0c14*/ 	.short	0x010a
        /*0c16*/ 	.byte	0xff
	.zero		1


	//   ....[177]....
        /*0c18*/ 	.word	0x00008dc0
        /*0c1c*/ 	.word	0x00000000
        /*0c20*/ 	.word	0x00000000
        /*0c24*/ 	.short	0x010a
        /*0c26*/ 	.byte	0xff
	.zero		1


	//   ....[178]....
        /*0c28*/ 	.word	0x00008e10
        /*0c2c*/ 	.word	0x00000000
        /*0c30*/ 	.word	0x00000150
        /*0c34*/ 	.short	0x010a
        /*0c36*/ 	.byte	0xff
	.zero		1


	//   ....[179]....
        /*0c38*/ 	.word	0x00008e60
        /*0c3c*/ 	.word	0x00000000
        /*0c40*/ 	.word	0x00000110
        /*0c44*/ 	.short	0x010a
        /*0c46*/ 	.byte	0xff
	.zero		1


	//   ....[180]....
        /*0c48*/ 	.word	0x00008eb0
        /*0c4c*/ 	.word	0x00000053
        /*0c50*/ 	.word	0x00000170
        /*0c54*/ 	.short	0x010a
        /*0c56*/ 	.byte	0xff
	.zero		1


	//   ....[181]....
        /*0c58*/ 	.word	0x00008f00
        /*0c5c*/ 	.word	0x00000002
        /*0c60*/ 	.word	0x00000110
        /*0c64*/ 	.short	0x010a
        /*0c66*/ 	.byte	0xff
	.zero		1


	//----- nvinfo : EIATTR_NUM_MBARRIERS
	.align		4
.L_47:
        /*0c68*/ 	.byte	0x03, 0x38
        /*0c6a*/ 	.short	0x003b


	//----- nvinfo : EIATTR_EXIT_INSTR_OFFSETS
	.align		4
        /*0c6c*/ 	.byte	0x04, 0x1c
        /*0c6e*/ 	.short	(.L_49 - .L_48)


	//   ....[0]....
.L_48:
        /*0c70*/ 	.word	0x00003100


	//   ....[1]....
        /*0c74*/ 	.word	0x00003600


	//   ....[2]....
        /*0c78*/ 	.word	0x00003660


	//   ....[3]....
        /*0c7c*/ 	.word	0x000049e0


	//   ....[4]....
        /*0c80*/ 	.word	0x00005990


	//   ....[5]....
        /*0c84*/ 	.word	0x000059d0


	//   ....[6]....
        /*0c88*/ 	.word	0x00007e20


	//   ....[7]....
        /*0c8c*/ 	.word	0x00007ea0


	//   ....[8]....
        /*0c90*/ 	.word	0x00007ed0


	//   ....[9]....
        /*0c94*/ 	.word	0x00007f40


	//----- nvinfo : EIATTR_MAX_THREADS
	.align		4
.L_49:
        /*0c98*/ 	.byte	0x04, 0x05
        /*0c9a*/ 	.short	(.L_51 - .L_50)
.L_50:
        /*0c9c*/ 	.word	0x00000100
        /*0ca0*/ 	.word	0x00000001
        /*0ca4*/ 	.word	0x00000001


	//----- nvinfo : EIATTR_CRS_STACK_SIZE
	.align		4
.L_51:
        /*0ca8*/ 	.byte	0x04, 0x1e
        /*0caa*/ 	.short	(.L_53 - .L_52)
.L_52:
        /*0cac*/ 	.word	0x00000000


	//----- nvinfo : EIATTR_CBANK_PARAM_SIZE
	.align		4
.L_53:
        /*0cb0*/ 	.byte	0x03, 0x19
        /*0cb2*/ 	.short	0x0800


	//----- nvinfo : EIATTR_PARAM_CBANK
	.align		4
        /*0cb4*/ 	.byte	0x04, 0x0a
        /*0cb6*/ 	.short	(.L_55 - .L_54)
	.align		4
.L_54:
        /*0cb8*/ 	.word	index@(.nv.constant0._ZN7cutlass13device_kernelINS_4gemm6kernel13GemmUniversalIN4cute5tupleIJiiiiEEENS1_10collective13CollectiveMmaINS1_35MainloopSm100TmaUmmaWarpSpecializedILi17ELi2ELi4ENS5_IJNS4_1CILi2EEENSA_ILi1EEESC_EEEEENS5_IJNSA_ILi128EEENSA_ILi64EEESG_EEENS_6half_tENS5_IJlSC_lEEESI_SJ_NS4_8TiledMMAINS4_8MMA_AtomIJNS4_26SM100_MMA_F16BF16_2x1SM_SSISI_SI_fLi128ELi64ELNS4_4UMMA5MajorE0ELSO_0ELNSN_7ScaleInE0ELSP_0EEEEEENS4_6LayoutINS5_IJSC_SC_SC_EEENS5_IJNSA_ILi0EEESU_SU_EEEEENS5_IJNS4_10UnderscoreESX_SX_EEEEENS4_18SM100_TMA_2SM_LOADENS4_14ComposedLayoutINS4_7SwizzleILi3ELi4ELi3EEENS4_18smem_ptr_flag_bitsILi16EEENSS_INS5_IJNSA_ILi8EEESG_EEENS5_IJSG_SC_EEEEEEEvNS4_8identityES10_S1A_vS1B_EENS_8epilogue10collective18CollectiveEpilogueINS1D_23Sm100TmaWarpSpecializedILi3ELi2ELi16ELb1ELb0EEEJNS5_IJSG_SG_SG_EEENS5_IJNSS_ISG_SC_EENSS_INS5_IJNSA_ILi16EEESB_EEENS5_IJSC_NSA_ILi32EEEEEEEEEEESI_SJ_SI_SJ_NS1D_6fusion15FusionCallbacksIS1H_NS1Q_13LinCombEltActINS1D_6thread4ReLuESI_fSI_fLNS_15FloatRoundStyleE2EEES1I_S1P_JEEENS4_5SM1004TMEM4LOAD26SM100_TMEM_LOAD_32dp32b16xENS4_13SM90_TMA_LOADENS11_INS12_ILi1ELi4ELi3EEES15_NSS_INS5_IJS16_S1K_EEENS5_IJS1K_SC_EEEEEEENS4_39AutoVectorizingCopyWithAssumedAlignmentILi128EEENS4_14SM90_TMA_STOREES27_S29_S29_EEEvvEEEEvNT_6ParamsE)
        /*0cbc*/ 	.short	0x0380
        /*0cbe*/ 	.short	0x0800


	//----- nvinfo : EIATTR_SW_WAR
	.align		4
.L_55:
        /*0cc0*/ 	.byte	0x04, 0x36
        /*0cc2*/ 	.short	(.L_57 - .L_56)
.L_56:
        /*0cc4*/ 	.word	0x00000008
.L_57:


//--------------------- .nv.callgraph             --------------------------
	.section	.nv.callgraph,"",@"SHT_CUDA_CALLGRAPH"
	.align	4
	.sectionentsize	8
	.align		4
        /*0000*/ 	.word	0x00000000
	.align		4
        /*0004*/ 	.word	0xffffffff
	.align		4
        /*0008*/ 	.word	index@(_ZN7cutlass13device_kernelINS_4gemm6kernel13GemmUniversalIN4cute5tupleIJiiiiEEENS1_10collective13CollectiveMmaINS1_35MainloopSm100TmaUmmaWarpSpecializedILi17ELi2ELi4ENS5_IJNS4_1CILi2EEENSA_ILi1EEESC_EEEEENS5_IJNSA_ILi128EEENSA_ILi64EEESG_EEENS_6half_tENS5_IJlSC_lEEESI_SJ_NS4_8TiledMMAINS4_8MMA_AtomIJNS4_26SM100_MMA_F16BF16_2x1SM_SSISI_SI_fLi128ELi64ELNS4_4UMMA5MajorE0ELSO_0ELNSN_7ScaleInE0ELSP_0EEEEEENS4_6LayoutINS5_IJSC_SC_SC_EEENS5_IJNSA_ILi0EEESU_SU_EEEEENS5_IJNS4_10UnderscoreESX_SX_EEEEENS4_18SM100_TMA_2SM_LOADENS4_14ComposedLayoutINS4_7SwizzleILi3ELi4ELi3EEENS4_18smem_ptr_flag_bitsILi16EEENSS_INS5_IJNSA_ILi8EEESG_EEENS5_IJSG_SC_EEEEEEEvNS4_8identityES10_S1A_vS1B_EENS_8epilogue10collective18CollectiveEpilogueINS1D_23Sm100TmaWarpSpecializedILi3ELi2ELi16ELb1ELb0EEEJNS5_IJSG_SG_SG_EEENS5_IJNSS_ISG_SC_EENSS_INS5_IJNSA_ILi16EEESB_EEENS5_IJSC_NSA_ILi32EEEEEEEEEEESI_SJ_SI_SJ_NS1D_6fusion15FusionCallbacksIS1H_NS1Q_13LinCombEltActINS1D_6thread4ReLuESI_fSI_fLNS_15FloatRoundStyleE2EEES1I_S1P_JEEENS4_5SM1004TMEM4LOAD26SM100_TMEM_LOAD_32dp32b16xENS4_13SM90_TMA_LOADENS11_INS12_ILi1ELi4ELi3EEES15_NSS_INS5_IJS16_S1K_EEENS5_IJS1K_SC_EEEEEEENS4_39AutoVectorizingCopyWithAssumedAlignmentILi128EEENS4_14SM90_TMA_STOREES27_S29_S29_EEEvvEEEEvNT_6ParamsE)
	.align		4
        /*000c*/ 	.word	index@(__assertfail)
	.align		4
        /*0010*/ 	.word	0x00000000
	.align		4
        /*0014*/ 	.word	0xfffffffe
	.align		4
        /*0018*/ 	.word	0x00000000
	.align		4
        /*001c*/ 	.word	0xfffffffd
	.align		4
        /*0020*/ 	.word	0x00000000
	.align		4
        /*0024*/ 	.word	0xfffffffc


//--------------------- .nv.constant4             --------------------------
	.section	.nv.constant4,"a",@progbits
	.align	8
	.align		8
.nv.constant4:
        /*0000*/ 	.dword	__assertfail
	.align		8
        /*0008*/ 	.dword	__unnamed_1
	.align		8
        /*0010*/ 	.dword	__unnamed_2
	.align		8
        /*0018*/ 	.dword	_ZN39_INTERNAL_cf60e491_4_k_cu_65c9fb7f_28034cuda3std3__45__cpo5beginE
	.align		8
        /*0020*/ 	.dword	_ZN39_INTERNAL_cf60e491_4_k_cu_65c9fb7f_28034cuda3std3__45__cpo3endE
	.align		8
        /*0028*/ 	.dword	_ZN39_INTERNAL_cf60e491_4_k_cu_65c9fb7f_28034cuda3std3__45__cpo6cbeginE
	.align		8
        /*0030*/ 	.dword	_ZN39_INTERNAL_cf60e491_4_k_cu_65c9fb7f_28034cuda3std3__45__cpo4cendE
	.align		8
        /*0038*/ 	.dword	_ZN39_INTERNAL_cf60e491_4_k_cu_65c9fb7f_28034cuda3std3__441_GLOBAL__N__cf60e491_4_k_cu_65c9fb7f_28036ignoreE
	.align		8
        /*0040*/ 	.dword	_ZN39_INTERNAL_cf60e491_4_k_cu_65c9fb7f_28034cuda3std3__419piecewise_constructE
	.align		8
        /*0048*/ 	.dword	_ZN39_INTERNAL_cf60e491_4_k_cu_65c9fb7f_28034cuda3std3__48in_placeE
	.align		8
        /*0050*/ 	.dword	_ZN39_INTERNAL_cf60e491_4_k_cu_65c9fb7f_28034cuda3std6ranges3__45__cpo4swapE
	.align		8
        /*0058*/ 	.dword	_ZN39_INTERNAL_cf60e491_4_k_cu_65c9fb7f_28034cuda3std6ranges3__45__cpo9iter_moveE
	.align		8
        /*0060*/ 	.dword	_ZN39_INTERNAL_cf60e491_4_k_cu_65c9fb7f_28034cute7productE
	.align		8
        /*0068*/ 	.dword	_ZN39_INTERNAL_cf60e491_4_k_cu_65c9fb7f_28034cute1_E
	.align		8
        /*0070*/ 	.dword	$str$25
	.align		8
        /*0078*/ 	.dword	$str$26
	.align		8
        /*0080*/ 	.dword	$str$27
	.align		8
        /*0088*/ 	.dword	$str$28


//--------------------- .text._ZN7cutlass13device_kernelINS_4gemm6kernel13GemmUniversalIN4cute5tupleIJiiiiEEENS1_10collective13CollectiveMmaINS1_35MainloopSm100TmaUmmaWarpSpecializedILi17ELi2ELi4ENS5_IJNS4_1CILi2EEENSA_ILi1EEESC_EEEEENS5_IJNSA_ILi128EEENSA_ILi64EEESG_EEENS_6half_tENS5_IJlSC_lEEESI_SJ_NS4_8TiledMMAINS4_8MMA_AtomIJNS4_26SM100_MMA_F16BF16_2x1SM_SSISI_SI_fLi128ELi64ELNS4_4UMMA5MajorE0ELSO_0ELNSN_7ScaleInE0ELSP_0EEEEEENS4_6LayoutINS5_IJSC_SC_SC_EEENS5_IJNSA_ILi0EEESU_SU_EEEEENS5_IJNS4_10UnderscoreESX_SX_EEEEENS4_18SM100_TMA_2SM_LOADENS4_14ComposedLayoutINS4_7SwizzleILi3ELi4ELi3EEENS4_18smem_ptr_flag_bitsILi16EEENSS_INS5_IJNSA_ILi8EEESG_EEENS5_IJSG_SC_EEEEEEEvNS4_8identityES10_S1A_vS1B_EENS_8epilogue10collective18CollectiveEpilogueINS1D_23Sm100TmaWarpSpecializedILi3ELi2ELi16ELb1ELb0EEEJNS5_IJSG_SG_SG_EEENS5_IJNSS_ISG_SC_EENSS_INS5_IJNSA_ILi16EEESB_EEENS5_IJSC_NSA_ILi32EEEEEEEEEEESI_SJ_SI_SJ_NS1D_6fusion15FusionCallbacksIS1H_NS1Q_13LinCombEltActINS1D_6thread4ReLuESI_fSI_fLNS_15FloatRoundStyleE2EEES1I_S1P_JEEENS4_5SM1004TMEM4LOAD26SM100_TMEM_LOAD_32dp32b16xENS4_13SM90_TMA_LOADENS11_INS12_ILi1ELi4ELi3EEES15_NSS_INS5_IJS16_S1K_EEENS5_IJS1K_SC_EEEEEEENS4_39AutoVectorizingCopyWithAssumedAlignmentILi128EEENS4_14SM90_TMA_STOREES27_S29_S29_EEEvvEEEEvNT_6ParamsE --------------------------
	.section	.text._ZN7cutlass13device_kernelINS_4gemm6kernel13GemmUniversalIN4cute5tupleIJiiiiEEENS1_10collective13CollectiveMmaINS1_35MainloopSm100TmaUmmaWarpSpecializedILi17ELi2ELi4ENS5_IJNS4_1CILi2EEENSA_ILi1EEESC_EEEEENS5_IJNSA_ILi128EEENSA_ILi64EEESG_EEENS_6half_tENS5_IJlSC_lEEESI_SJ_NS4_8TiledMMAINS4_8MMA_AtomIJNS4_26SM100_MMA_F16BF16_2x1SM_SSISI_SI_fLi128ELi64ELNS4_4UMMA5MajorE0ELSO_0ELNSN_7ScaleInE0ELSP_0EEEEEENS4_6LayoutINS5_IJSC_SC_SC_EEENS5_IJNSA_ILi0EEESU_SU_EEEEENS5_IJNS4_10UnderscoreESX_SX_EEEEENS4_18SM100_TMA_2SM_LOADENS4_14ComposedLayoutINS4_7SwizzleILi3ELi4ELi3EEENS4_18smem_ptr_flag_bitsILi16EEENSS_INS5_IJNSA_ILi8EEESG_EEENS5_IJSG_SC_EEEEEEEvNS4_8identityES10_S1A_vS1B_EENS_8epilogue10collective18CollectiveEpilogueINS1D_23Sm100TmaWarpSpecializedILi3ELi2ELi16ELb1ELb0EEEJNS5_IJSG_SG_SG_EEENS5_IJNSS_ISG_SC_EENSS_INS5_IJNSA_ILi16EEESB_EEENS5_IJSC_NSA_ILi32EEEEEEEEEEESI_SJ_SI_SJ_NS1D_6fusion15FusionCallbacksIS1H_NS1Q_13LinCombEltActINS1D_6thread4ReLuESI_fSI_fLNS_15FloatRoundStyleE2EEES1I_S1P_JEEENS4_5SM1004TMEM4LOAD26SM100_TMEM_LOAD_32dp32b16xENS4_13SM90_TMA_LOADENS11_INS12_ILi1ELi4ELi3EEES15_NSS_INS5_IJS16_S1K_EEENS5_IJS1K_SC_EEEEEEENS4_39AutoVectorizingCopyWithAssumedAlignmentILi128EEENS4_14SM90_TMA_STOREES27_S29_S29_EEEvvEEEEvNT_6ParamsE,"ax",@progbits
	.align	128
.text._ZN7cutlass13device_kernelINS_4gemm6kernel13GemmUniversalIN4cute5tupleIJiiiiEEENS1_10collective13CollectiveMmaINS1_35MainloopSm100TmaUmmaWarpSpecializedILi17ELi2ELi4ENS5_IJNS4_1CILi2EEENSA_ILi1EEESC_EEEEENS5_IJNSA_ILi128EEENSA_ILi64EEESG_EEENS_6half_tENS5_IJlSC_lEEESI_SJ_NS4_8TiledMMAINS4_8MMA_AtomIJNS4_26SM100_MMA_F16BF16_2x1SM_SSISI_SI_fLi128ELi64ELNS4_4UMMA5MajorE0ELSO_0ELNSN_7ScaleInE0ELSP_0EEEEEENS4_6LayoutINS5_IJSC_SC_SC_EEENS5_IJNSA_ILi0EEESU_SU_EEEEENS5_IJNS4_10UnderscoreESX_SX_EEEEENS4_18SM100_TMA_2SM_LOADENS4_14ComposedLayoutINS4_7SwizzleILi3ELi4ELi3EEENS4_18smem_ptr_flag_bitsILi16EEENSS_INS5_IJNSA_ILi8EEESG_EEENS5_IJSG_SC_EEEEEEEvNS4_8identityES10_S1A_vS1B_EENS_8epilogue10collective18CollectiveEpilogueINS1D_23Sm100TmaWarpSpecializedILi3ELi2ELi16ELb1ELb0EEEJNS5_IJSG_SG_SG_EEENS5_IJNSS_ISG_SC_EENSS_INS5_IJNSA_ILi16EEESB_EEENS5_IJSC_NSA_ILi32EEEEEEEEEEESI_SJ_SI_SJ_NS1D_6fusion15FusionCallbacksIS1H_NS1Q_13LinCombEltActINS1D_6thread4ReLuESI_fSI_fLNS_15FloatRoundStyleE2EEES1I_S1P_JEEENS4_5SM1004TMEM4LOAD26SM100_TMEM_LOAD_32dp32b16xENS4_13SM90_TMA_LOADENS11_INS12_ILi1ELi4ELi3EEES15_NSS_INS5_IJS16_S1K_EEENS5_IJS1K_SC_EEEEEEENS4_39AutoVectorizingCopyWithAssumedAlignmentILi128EEENS4_14SM90_TMA_STOREES27_S29_S29_EEEvvEEEEvNT_6ParamsE:
        .type           _ZN7cutlass13device_kernelINS_4gemm6kernel13GemmUniversalIN4cute5tupleIJiiiiEEENS1_10collective13CollectiveMmaINS1_35MainloopSm100TmaUmmaWarpSpecializedILi17ELi2ELi4ENS5_IJNS4_1CILi2EEENSA_ILi1EEESC_EEEEENS5_IJNSA_ILi128EEENSA_ILi64EEESG_EEENS_6half_tENS5_IJlSC_lEEESI_SJ_NS4_8TiledMMAINS4_8MMA_AtomIJNS4_26SM100_MMA_F16BF16_2x1SM_SSISI_SI_fLi128ELi64ELNS4_4UMMA5MajorE0ELSO_0ELNSN_7ScaleInE0ELSP_0EEEEEENS4_6LayoutINS5_IJSC_SC_SC_EEENS5_IJNSA_ILi0EEESU_SU_EEEEENS5_IJNS4_10UnderscoreESX_SX_EEEEENS4_18SM100_TMA_2SM_LOADENS4_14ComposedLayoutINS4_7SwizzleILi3ELi4ELi3EEENS4_18smem_ptr_flag_bitsILi16EEENSS_INS5_IJNSA_ILi8EEESG_EEENS5_IJSG_SC_EEEEEEEvNS4_8identityES10_S1A_vS1B_EENS_8epilogue10collective18CollectiveEpilogueINS1D_23Sm100TmaWarpSpecializedILi3ELi2ELi16ELb1ELb0EEEJNS5_IJSG_SG_SG_EEENS5_IJNSS_ISG_SC_EENSS_INS5_IJNSA_ILi16EEESB_EEENS5_IJSC_NSA_ILi32EEEEEEEEEEESI_SJ_SI_SJ_NS1D_6fusion15FusionCallbacksIS1H_NS1Q_13LinCombEltActINS1D_6thread4ReLuESI_fSI_fLNS_15FloatRoundStyleE2EEES1I_S1P_JEEENS4_5SM1004TMEM4LOAD26SM100_TMEM_LOAD_32dp32b16xENS4_13SM90_TMA_LOADENS11_INS12_ILi1ELi4ELi3EEES15_NSS_INS5_IJS16_S1K_EEENS5_IJS1K_SC_EEEEEEENS4_39AutoVectorizingCopyWithAssumedAlignmentILi128EEENS4_14SM90_TMA_STOREES27_S29_S29_EEEvvEEEEvNT_6ParamsE,@function
        .size           _ZN7cutlass13device_kernelINS_4gemm6kernel13GemmUniversalIN4cute5tupleIJiiiiEEENS1_10collective13CollectiveMmaINS1_35MainloopSm100TmaUmmaWarpSpecializedILi17ELi2ELi4ENS5_IJNS4_1CILi2EEENSA_ILi1EEESC_EEEEENS5_IJNSA_ILi128EEENSA_ILi64EEESG_EEENS_6half_tENS5_IJlSC_lEEESI_SJ_NS4_8TiledMMAINS4_8MMA_AtomIJNS4_26SM100_MMA_F16BF16_2x1SM_SSISI_SI_fLi128ELi64ELNS4_4UMMA5MajorE0ELSO_0ELNSN_7ScaleInE0ELSP_0EEEEEENS4_6LayoutINS5_IJSC_SC_SC_EEENS5_IJNSA_ILi0EEESU_SU_EEEEENS5_IJNS4_10UnderscoreESX_SX_EEEEENS4_18SM100_TMA_2SM_LOADENS4_14ComposedLayoutINS4_7SwizzleILi3ELi4ELi3EEENS4_18smem_ptr_flag_bitsILi16EEENSS_INS5_IJNSA_ILi8EEESG_EEENS5_IJSG_SC_EEEEEEEvNS4_8identityES10_S1A_vS1B_EENS_8epilogue10collective18CollectiveEpilogueINS1D_23Sm100TmaWarpSpecializedILi3ELi2ELi16ELb1ELb0EEEJNS5_IJSG_SG_SG_EEENS5_IJNSS_ISG_SC_EENSS_INS5_IJNSA_ILi16EEESB_EEENS5_IJSC_NSA_ILi32EEEEEEEEEEESI_SJ_SI_SJ_NS1D_6fusion15FusionCallbacksIS1H_NS1Q_13LinCombEltActINS1D_6thread4ReLuESI_fSI_fLNS_15FloatRoundStyleE2EEES1I_S1P_JEEENS4_5SM1004TMEM4LOAD26SM100_TMEM_LOAD_32dp32b16xENS4_13SM90_TMA_LOADENS11_INS12_ILi1ELi4ELi3EEES15_NSS_INS5_IJS16_S1K_EEENS5_IJS1K_SC_EEEEEEENS4_39AutoVectorizingCopyWithAssumedAlignmentILi128EEENS4_14SM90_TMA_STOREES27_S29_S29_EEEvvEEEEvNT_6ParamsE,(.L_x_216 - _ZN7cutlass13device_kernelINS_4gemm6kernel13GemmUniversalIN4cute5tupleIJiiiiEEENS1_10collective13CollectiveMmaINS1_35MainloopSm100TmaUmmaWarpSpecializedILi17ELi2ELi4ENS5_IJNS4_1CILi2EEENSA_ILi1EEESC_EEEEENS5_IJNSA_ILi128EEENSA_ILi64EEESG_EEENS_6half_tENS5_IJlSC_lEEESI_SJ_NS4_8TiledMMAINS4_8MMA_AtomIJNS4_26SM100_MMA_F16BF16_2x1SM_SSISI_SI_fLi128ELi64ELNS4_4UMMA5MajorE0ELSO_0ELNSN_7ScaleInE0ELSP_0EEEEEENS4_6LayoutINS5_IJSC_SC_SC_EEENS5_IJNSA_ILi0EEESU_SU_EEEEENS5_IJNS4_10UnderscoreESX_SX_EEEEENS4_18SM100_TMA_2SM_LOADENS4_14ComposedLayoutINS4_7SwizzleILi3ELi4ELi3EEENS4_18smem_ptr_flag_bitsILi16EEENSS_INS5_IJNSA_ILi8EEESG_EEENS5_IJSG_SC_EEEEEEEvNS4_8identityES10_S1A_vS1B_EENS_8epilogue10collective18CollectiveEpilogueINS1D_23Sm100TmaWarpSpecializedILi3ELi2ELi16ELb1ELb0EEEJNS5_IJSG_SG_SG_EEENS5_IJNSS_ISG_SC_EENSS_INS5_IJNSA_ILi16EEESB_EEENS5_IJSC_NSA_ILi32EEEEEEEEEEESI_SJ_SI_SJ_NS1D_6fusion15FusionCallbacksIS1H_NS1Q_13LinCombEltActINS1D_6thread4ReLuESI_fSI_fLNS_15FloatRoundStyleE2EEES1I_S1P_JEEENS4_5SM1004TMEM4LOAD26SM100_TMEM_LOAD_32dp32b16xENS4_13SM90_TMA_LOADENS11_INS12_ILi1ELi4ELi3EEES15_NSS_INS5_IJS16_S1K_EEENS5_IJS1K_SC_EEEEEEENS4_39AutoVectorizingCopyWithAssumedAlignmentILi128EEENS4_14SM90_TMA_STOREES27_S29_S29_EEEvvEEEEvNT_6ParamsE)
        .other          _ZN7cutlass13device_kernelINS_4gemm6kernel13GemmUniversalIN4cute5tupleIJiiiiEEENS1_10collective13CollectiveMmaINS1_35MainloopSm100TmaUmmaWarpSpecializedILi17ELi2ELi4ENS5_IJNS4_1CILi2EEENSA_ILi1EEESC_EEEEENS5_IJNSA_ILi128EEENSA_ILi64EEESG_EEENS_6half_tENS5_IJlSC_lEEESI_SJ_NS4_8TiledMMAINS4_8MMA_AtomIJNS4_26SM100_MMA_F16BF16_2x1SM_SSISI_SI_fLi128ELi64ELNS4_4UMMA5MajorE0ELSO_0ELNSN_7ScaleInE0ELSP_0EEEEEENS4_6LayoutINS5_IJSC_SC_SC_EEENS5_IJNSA_ILi0EEESU_SU_EEEEENS5_IJNS4_10UnderscoreESX_SX_EEEEENS4_18SM100_TMA_2SM_LOADENS4_14ComposedLayoutINS4_7SwizzleILi3ELi4ELi3EEENS4_18smem_ptr_flag_bitsILi16EEENSS_INS5_IJNSA_ILi8EEESG_EEENS5_IJSG_SC_EEEEEEEvNS4_8identityES10_S1A_vS1B_EENS_8epilogue10collective18CollectiveEpilogueINS1D_23Sm100TmaWarpSpecializedILi3ELi2ELi16ELb1ELb0EEEJNS5_IJSG_SG_SG_EEENS5_IJNSS_ISG_SC_EENSS_INS5_IJNSA_ILi16EEESB_EEENS5_IJSC_NSA_ILi32EEEEEEEEEEESI_SJ_SI_SJ_NS1D_6fusion15FusionCallbacksIS1H_NS1Q_13LinCombEltActINS1D_6thread4ReLuESI_fSI_fLNS_15FloatRoundStyleE2EEES1I_S1P_JEEENS4_5SM1004TMEM4LOAD26SM100_TMEM_LOAD_32dp32b16xENS4_13SM90_TMA_LOADENS11_INS12_ILi1ELi4ELi3EEES15_NSS_INS5_IJS16_S1K_EEENS5_IJS1K_SC_EEEEEEENS4_39AutoVectorizingCopyWithAssumedAlignmentILi128EEENS4_14SM90_TMA_STOREES27_S29_S29_EEEvvEEEEvNT_6ParamsE,@"STO_CUDA_ENTRY STV_DEFAULT"
_ZN7cutlass13device_kernelINS_4gemm6kernel13GemmUniversalIN4cute5tupleIJiiiiEEENS1_10collective13CollectiveMmaINS1_35MainloopSm100TmaUmmaWarpSpecializedILi17ELi2ELi4ENS5_IJNS4_1CILi2EEENSA_ILi1EEESC_EEEEENS5_IJNSA_ILi128EEENSA_ILi64EEESG_EEENS_6half_tENS5_IJlSC_lEEESI_SJ_NS4_8TiledMMAINS4_8MMA_AtomIJNS4_26SM100_MMA_F16BF16_2x1SM_SSISI_SI_fLi128ELi64ELNS4_4UMMA5MajorE0ELSO_0ELNSN_7ScaleInE0ELSP_0EEEEEENS4_6LayoutINS5_IJSC_SC_SC_EEENS5_IJNSA_ILi0EEESU_SU_EEEEENS5_IJNS4_10UnderscoreESX_SX_EEEEENS4_18SM100_TMA_2SM_LOADENS4_14ComposedLayoutINS4_7SwizzleILi3ELi4ELi3EEENS4_18smem_ptr_flag_bitsILi16EEENSS_INS5_IJNSA_ILi8EEESG_EEENS5_IJSG_SC_EEEEEEEvNS4_8identityES10_S1A_vS1B_EENS_8epilogue10collective18CollectiveEpilogueINS1D_23Sm100TmaWarpSpecializedILi3ELi2ELi16ELb1ELb0EEEJNS5_IJSG_SG_SG_EEENS5_IJNSS_ISG_SC_EENSS_INS5_IJNSA_ILi16EEESB_EEENS5_IJSC_NSA_ILi32EEEEEEEEEEESI_SJ_SI_SJ_NS1D_6fusion15FusionCallbacksIS1H_NS1Q_13LinCombEltActINS1D_6thread4ReLuESI_fSI_fLNS_15FloatRoundStyleE2EEES1I_S1P_JEEENS4_5SM1004TMEM4LOAD26SM100_TMEM_LOAD_32dp32b16xENS4_13SM90_TMA_LOADENS11_INS12_ILi1ELi4ELi3EEES15_NSS_INS5_IJS16_S1K_EEENS5_IJS1K_SC_EEEEEEENS4_39AutoVectorizingCopyWithAssumedAlignmentILi128EEENS4_14SM90_TMA_STOREES27_S29_S29_EEEvvEEEEvNT_6ParamsE:
[----:B------:R-:W1:Y:S01]  /*0000*/  LDC R1, c[0x0][0x37c] ;  /* 0x0000df00ff017b82 */ /* 0x000e620000000800 */
[----:B------:R-:W2:Y:S01]  /*0010*/  S2R R78, SR_TID.X ;  /* 0x00000000004e7919 */ /* 0x000ea20000002100 */
[----:B------:R-:W3:Y:S06]  /*0020*/  LDCU.64 UR8, c[0x0][0x890] ;  /* 0x00011200ff0877ac */ /* 0x000eec0008000a00 */
[----:B------:R-:W4:Y:S01]  /*0030*/  S2UR UR37, SR_CgaCtaId ;  /* 0x00000000002579c3 */ /* 0x000f220000008800 */
[----:B------:R-:W-:Y:S02]  /*0040*/  PRMT R63, RZ, 0x7610, R63 ;  /* 0x00007610ff3f7816 */ /* 0x000fe4000000003f */
[----:B------:R-:W-:Y:S01]  /*0050*/  ELECT P0, URZ, PT ;  /* 0x0000000000ff782f */ /* 0x000fe20003800000 */
[----:B------:R-:W1:Y:S01]  /*0060*/  LDCU.64 UR44, c[0x0][0x358] ;  /* 0x00006b00ff2c77ac */ /* 0x000e620008000a00 */
[----:B---3--:R-:W-:-:S04]  /*0070*/  UISETP.NE.U32.AND UP2, UPT, UR8, URZ, UPT ;  /* 0x000000ff0800728c */ /* 0x008fc8000bf45070 */
[----:B------:R-:W-:Y:S02]  /*0080*/  UISETP.NE.AND.EX UP2, UPT, UR9, URZ, UPT, UP2 ;  /* 0x000000ff0900728c */ /* 0x000fe4000bf45320 */
[----:B----4-:R-:W-:Y:S02]  /*0090*/  ULOP3.LUT UR5, UR37, 0x1, URZ, 0xc0, !UPT ;  /* 0x0000000125057892 */ /* 0x010fe4000f8ec0ff */
[----:B------:R-:W-:Y:S01]  /*00a0*/  ULOP3.LUT UR4, UR37, 0x1, URZ, 0x3c, !UPT ;  /* 0x0000000125047892 */ /* 0x000fe2000f8e3cff */
[----:B--2---:R-:W-:-:S05]  /*00b0*/  SHF.R.U32.HI R74, RZ, 0x5, R78 ;  /* 0x00000005ff4a7819 */ /* 0x004fca000001164e */
[----:B------:R-:W2:Y:S02]  /*00c0*/  SHFL.IDX PT, R0, R74, RZ, 0x1f ;  /* 0x00001fff4a007589 */ /* 0x000ea400000e0000 */
[----:B--2---:R-:W-:Y:S01]  /*00d0*/  R2UR UR10, R0 ;  /* 0x00000000000a72ca */ /* 0x004fe200000e0000 */
[----:B-1----:R-:W-:Y:S05]  /*00e0*/  BRA.U UP2, `(.L_x_0) ;  /* 0x00000001022c7547 */ /* 0x002fea000b800000 */
[----:B------:R-:W1:Y:S02]  /*00f0*/  LDCU.64 UR6, c[0x0][0x888] ;  /* 0x00011100ff0677ac */ /* 0x000e640008000a00 */
[----:B-1----:R-:W-:-:S04]  /*0100*/  UISETP.NE.U32.AND UP0, UPT, UR6, URZ, UPT ;  /* 0x000000ff0600728c */ /* 0x002fc8000bf05070 */
[----:B------:R-:W-:-:S09]  /*0110*/  UISETP.NE.AND.EX UP0, UPT, UR7, URZ, UPT, UP0 ;  /* 0x000000ff0700728c */ /* 0x000fd2000bf05300 */
[----:B------:R-:W-:Y:S05]  /*0120*/  BRA.U !UP0, `(.L_x_1) ;  /* 0x0000000108107547 */ /* 0x000fea000b800000 */
[----:B------:R-:W1:Y:S02]  /*0130*/  LDC.64 R2, c[0x0][0x888] ;  /* 0x00022200ff027b82 */ /* 0x000e640000000a00 */
[----:B-1----:R1:W5:Y:S01]  /*0140*/  LDG.E R35, desc[UR44][R2.64] ;  /* 0x0000002c02237981 */ /* 0x002362000c1e1900 */
[----:B------:R-:W-:Y:S01]  /*0150*/  HFMA2 R63, -RZ, RZ, 0, 5.9604644775390625e-08 ;  /* 0x00000001ff3f7431 */ /* 0x000fe200000001ff */
[----:B------:R-:W-:Y:S05]  /*0160*/  BRA `(.L_x_0) ;  /* 0x00000000000c7947 */ /* 0x000fea0003800000 */
.L_x_1:
[----:B------:R-:W1:Y:S01]  /*0170*/  LDCU UR6, c[0x0][0x880] ;  /* 0x00011000ff0677ac */ /* 0x000e620008000800 */
[----:B------:R-:W-:Y:S01]  /*0180*/  HFMA2 R63, -RZ, RZ, 0, 5.9604644775390625e-08 ;  /* 0x00000001ff3f7431 */ /* 0x000fe200000001ff */
[----:B-1----:R-:W-:-:S07]  /*0190*/  MOV R35, UR6 ;  /* 0x0000000600237c02 */ /* 0x002fce0008000f00 */
.L_x_0:
[----:B------:R-:W2:Y:S02]  /*01a0*/  LDCU.64 UR6, c[0x0][0x8b0] ;  /* 0x00011600ff0677ac */ /* 0x000ea40008000a00 */
[----:B--2---:R-:W-:-:S04]  /*01b0*/  UISETP.NE.U32.AND UP0, UPT, UR6, URZ, UPT ;  /* 0x000000ff0600728c */ /* 0x004fc8000bf05070 */
[----:B------:R-:W-:-:S09]  /*01c0*/  UISETP.NE.AND.EX UP0, UPT, UR7, URZ, UPT, UP0 ;  /* 0x000000ff0700728c */ /* 0x000fd2000bf05300 */
[----:B------:R-:W-:Y:S05]  /*01d0*/  BRA.U UP0, `(.L_x_2) ;  /* 0x0000000100247547 */ /* 0x000fea000b800000 */
[----:B------:R-:W2:Y:S02]  /*01e0*/  LDCU.64 UR6, c[0x0][0x8a8] ;  /* 0x00011500ff0677ac */ /* 0x000ea40008000a00 */
[----:B--2---:R-:W-:-:S04]  /*01f0*/  UISETP.NE.U32.AND UP0, UPT, UR6, URZ, UPT ;  /* 0x000000ff0600728c */ /* 0x004fc8000bf05070 */
[----:B------:R-:W-:-:S09]  /*0200*/  UISETP.NE.AND.EX UP0, UPT, UR7, URZ, UPT, UP0 ;  /* 0x000000ff0700728c */ /* 0x000fd2000bf05300 */
[----:B------:R-:W-:Y:S05]  /*0210*/  BRA.U !UP0, `(.L_x_3) ;  /* 0x00000001080c7547 */ /* 0x000fea000b800000 */
[----:B------:R-:W2:Y:S02]  /*0220*/  LDC.64 R32, c[0x0][0x8a8] ;  /* 0x00022a00ff207b82 */ /* 0x000ea40000000a00 */
[----:B--2---:R2:W5:Y:S01]  /*0230*/  LDG.E R32, desc[UR44][R32.64] ;  /* 0x0000002c20207981 */ /* 0x004562000c1e1900 */
[----:B------:R-:W-:Y:S05]  /*0240*/  BRA `(.L_x_2) ;  /* 0x0000000000087947 */ /* 0x000fea0003800000 */
.L_x_3:
[----:B------:R-:W2:Y:S02]  /*0250*/  LDCU UR6, c[0x0][0x8a0] ;  /* 0x00011400ff0677ac */ /* 0x000ea40008000800 */
[----:B--2---:R-:W-:Y:S02]  /*0260*/  MOV R32, UR6 ;  /* 0x0000000600207c02 */ /* 0x004fe40008000f00 */
.L_x_2:
[----:B------:R-:W-:Y:S01]  /*0270*/  IMAD.U32 R0, RZ, RZ, UR10 ;  /* 0x0000000aff007e24 */ /* 0x000fe2000f8e00ff */
[----:B------:R-:W-:Y:S04]  /*0280*/  BSSY.RECONVERGENT B0, `(.L_x_4) ;  /* 0x000000c000007945 */ /* 0x000fe80003800200 */
[C---:B------:R-:W-:Y:S02]  /*0290*/  ISETP.NE.OR P2, PT, R0.reuse, 0x1, !P0 ;  /* 0x000000010000780c */ /* 0x040fe40004745670 */
[----:B------:R-:W-:-:S11]  /*02a0*/  ISETP.NE.OR P1, PT, R0, 0x3, !P0 ;  /* 0x000000030000780c */ /* 0x000fd60004725670 */
[----:B------:R-:W-:Y:S05]  /*02b0*/  @P2 BRA `(.L_x_5) ;  /* 0x0000000000202947 */ /* 0x000fea0003800000 */
[----:B------:R-:W3:Y:S02]  /*02c0*/  LDCU.64 UR6, c[0x0][0x348] ;  /* 0x00006900ff0677ac */ /* 0x000ee40008000a00 */
[----:B---3--:R-:W-:Y:S02]  /*02d0*/  UIADD3 UR12, UP1, UPT, UR6, 0x80, URZ ;  /* 0x00000080060c7890 */ /* 0x008fe4000ff3e0ff */
[----:B------:R-:W-:Y:S02]  /*02e0*/  UIADD3 UR6, UP0, UPT, UR6, 0x180, URZ ;  /* 0x0000018006067890 */ /* 0x000fe4000ff1e0ff */
[----:B------:R-:W-:Y:S02]  /*02f0*/  UIADD3.X UR13, UPT, UPT, URZ, UR7, URZ, UP1, !UPT ;  /* 0x00000007ff0d7290 */ /* 0x000fe40008ffe4ff */
[----:B------:R-:W-:-:S07]  /*0300*/  UIADD3.X UR7, UPT, UPT, URZ, UR7, URZ, UP0, !UPT ;  /* 0x00000007ff077290 */ /* 0x000fce00087fe4ff */
[----:B------:R3:W-:Y:S02]  /*0310*/  UTMACCTL.PF [UR12] ;  /* 0x000000000c0079b9 */ /* 0x0007e40008040000 */
[----:B------:R3:W-:Y:S02]  /*0320*/  UTMACCTL.PF [UR6] ;  /* 0x00000000060079b9 */ /* 0x0007e40008040000 */
[----:B---3--:R-:W-:Y:S01]  /*0330*/  NOP ;  /* 0x0000000000007918 */ /* 0x008fe20000000000 */
.L_x_5:
[----:B------:R-:W-:Y:S05]  /*0340*/  BSYNC.RECONVERGENT B0 ;  /* 0x0000000000007941 */ /* 0x000fea0003800200 */
.L_x_4:
[----:B------:R-:W-:Y:S04]  /*0350*/  BSSY.RECONVERGENT B0, `(.L_x_6) ;  /* 0x000000a000007945 */ /* 0x000fe80003800200 */
        /* <DEDUP_REMOVED lines=9> */
.L_x_7:
[----:B------:R-:W-:Y:S05]  /*03f0*/  BSYNC.RECONVERGENT B0 ;  /* 0x0000000000007941 */ /* 0x000fea0003800200 */
.L_x_6:
[----:B------:R-:W3:Y:S01]  /*0400*/  LDCU.64 UR6, c[0x0][0x888] ;  /* 0x00011100ff0677ac */ /* 0x000ee20008000a00 */
[----:B------:R-:W-:Y:S02]  /*0410*/  UISETP.EQ.U32.AND UP1, UPT, UR8, URZ, UPT ;  /* 0x000000ff0800728c */ /* 0x000fe4000bf22070 */
[----:B------:R-:W-:Y:S02]  /*0420*/  UPLOP3.LUT UP5, UPT, UPT, UPT, UPT, 0x40, 0x4 ;  /* 0x000000000004789c */ /* 0x000fe40003fae870 */
[----:B---3--:R-:W-:-:S04]  /*0430*/  UISETP.NE.U32.AND UP0, UPT, UR6, URZ, UPT ;  /* 0x000000ff0600728c */ /* 0x008fc8000bf05070 */
[----:B------:R-:W-:-:S04]  /*0440*/  UISETP.NE.AND.EX UP0, UPT, UR7, URZ, UPT, UP0 ;  /* 0x000000ff0700728c */ /* 0x000fc8000bf05300 */
[----:B------:R-:W-:-:S04]  /*0450*/  UISETP.EQ.OR.EX UP3, UPT, UR9, URZ, !UP0, UP1 ;  /* 0x000000ff0900728c */ /* 0x000fc8000c762710 */
[----:B------:R-:W-:-:S05]  /*0460*/  UP2UR UR51, UPR, URZ, 0x8 ;  /* 0x00000008ff337883 */ /* 0x000fca0008000000 */
[----:B------:R-:W-:Y:S07]  /*0470*/  BRA.U !UP3, `(.L_x_8) ;  /* 0x000000010b147547 */ /* 0x000fee000b800000 */
[----:B------:R-:W-:Y:S01]  /*0480*/  PLOP3.LUT P2, PT, PT, PT, UP2, 0x80, 0x8 ;  /* 0x000000000008781c */ /* 0x000fe20003f4f028 */
[----:B------:R-:W-:-:S12]  /*0490*/  UPLOP3.LUT UP5, UPT, UPT, UPT, UP0, 0x40, 0x4 ;  /* 0x000000000004789c */ /* 0x000fd80003fae800 */
[----:B-----5:R-:W-:-:S13]  /*04a0*/  @!P2 FSETP.EQ.AND P1, PT, R35, RZ, PT ;  /* 0x000000ff2300a20b */ /* 0x020fda0003f22000 */
[----:B------:R-:W-:Y:S01]  /*04b0*/  @!P2 VOTEU.ANY UP1, P1 ;  /* 0x0000000000ffa886 */ /* 0x000fe20000820100 */
[----:B------:R-:W-:-:S11]  /*04c0*/  @!UP2 UPLOP3.LUT UP5, UPT, UPT, UPT, UP1, 0x80, 0x8 ;  /* 0x000000000008a89c */ /* 0x000fd60003faf010 */
.L_x_8:
[----:B------:R-:W3:Y:S01]  /*04d0*/  SHFL.IDX PT, R0, R74, RZ, 0x1f ;  /* 0x00001fff4a007589 */ /* 0x000ee200000e0000 */
[----:B------:R-:W-:-:S04]  /*04e0*/  UISETP.NE.AND UP1, UPT, UR10, 0x2, UPT ;  /* 0x000000020a00788c */ /* 0x000fc8000bf25270 */
[----:B------:R-:W-:Y:S02]  /*04f0*/  UISETP.EQ.AND UP2, UPT, UR5, URZ, !UP1 ;  /* 0x000000ff0500728c */ /* 0x000fe4000cf42270 */
[----:B------:R-:W-:-:S04]  /*0500*/  USEL UR6, URZ, 0x1, UP1 ;  /* 0x00000001ff067887 */ /* 0x000fc80008800000 */
[----:B------:R-:W-:Y:S02]  /*0510*/  PLOP3.LUT P5, PT, P0, PT, UP2, 0x80, 0x8 ;  /* 0x000000000008781c */ /* 0x000fe400007af028 */
[----:B---3--:R-:W-:-:S13]  /*0520*/  ISETP.NE.AND P1, PT, R0, RZ, PT ;  /* 0x000000ff0000720c */ /* 0x008fda0003f25270 */
[----:B------:R-:W-:Y:S05]  /*0530*/  @P1 BRA `(.L_x_9) ;  /* 0x0000000000b81947 */ /* 0x000fea0003800000 */
[----:B------:R-:W-:Y:S01]  /*0540*/  ELECT P1, URZ, PT ;  /* 0x0000000000ff782f */ /* 0x000fe20003820000 */
[----:B------:R-:W-:-:S12]  /*0550*/  BSSY.RECONVERGENT B0, `(.L_x_9) ;  /* 0x000002c000007945 */ /* 0x000fd80003800200 */
[----:B------:R-:W-:Y:S05]  /*0560*/  @!P1 BRA `(.L_x_10) ;  /* 0x0000000000a89947 */ /* 0x000fea0003800000 */
[----:B------:R-:W-:Y:S01]  /*0570*/  UMOV UR8, 0x400 ;  /* 0x0000040000087882 */ /* 0x000fe20000000000 */
[----:B------:R-:W-:Y:S01]  /*0580*/  UMOV UR7, 0x1 ;  /* 0x0000000100077882 */ /* 0x000fe20000000000 */
[----:B------:R-:W-:Y:S02]  /*0590*/  ULEA UR8, UR37, UR8, 0x18 ;  /* 0x0000000825087291 */ /* 0x000fe4000f8ec0ff */
[----:B------:R-:W-:-:S04]  /*05a0*/  UIADD3 UR12, UPT, UPT, -UR7, 0x100000, URZ ;  /* 0x00100000070c7890 */ /* 0x000fc8000fffe1ff */
[----:B------:R-:W-:Y:S02]  /*05b0*/  USHF.L.U32 UR13, UR12, 0xb, URZ ;  /* 0x0000000b0c0d7899 */ /* 0x000fe400080006ff */
[----:B------:R-:W-:Y:S01]  /*05c0*/  USHF.L.U32 UR12, UR12, 0x1, URZ ;  /* 0x000000010c0c7899 */ /* 0x000fe200080006ff */
[----:B------:R-:W3:Y:S11]  /*05d0*/  FENCE.VIEW.ASYNC.S ;  /* 0x00000000000073c6 */ /* 0x000ef60000000000 */
[----:B---3--:R3:W4:Y:S01]  /*05e0*/  SYNCS.EXCH.64 URZ, [UR8], UR12 ;  /* 0x0000000c08ff75b2 */ /* 0x0087220008000100 */
[----:B------:R3:W1:Y:S01]  /*05f0*/  SYNCS.EXCH.64 URZ, [UR8+0x88], UR12 ;  /* 0x0000880c08ff75b2 */ /* 0x0006620008000100 */
        /* <DEDUP_REMOVED lines=31> */
[----:B------:R3:W1:Y:S02]  /*07f0*/  SYNCS.EXCH.64 URZ, [UR8+0x108], UR12 ;  /* 0x0001080c08ff75b2 */ /* 0x0006640008000100 */
[----:B---34-:R-:W-:Y:S01]  /*0800*/  NOP ;  /* 0x0000000000007918 */ /* 0x018fe20000000000 */
.L_x_10:
[----:B------:R-:W-:Y:S05]  /*0810*/  BSYNC.RECONVERGENT B0 ;  /* 0x0000000000007941 */ /* 0x000fea0003800200 */
.L_x_9:
[----:B------:R-:W3:Y:S01]  /*0820*/  SHFL.IDX PT, R0, R74, RZ, 0x1f ;  /* 0x00001fff4a007589 */ /* 0x000ee200000e0000 */
[----:B------:R-:W-:Y:S01]  /*0830*/  NOP ;  /* 0x0000000000007918 */ /* 0x000fe20000000000 */
[----:B---3--:R-:W-:-:S13]  /*0840*/  ISETP.NE.AND P1, PT, R0, 0x1, PT ;  /* 0x000000010000780c */ /* 0x008fda0003f25270 */
[----:B------:R-:W-:Y:S05]  /*0850*/  @P1 BRA `(.L_x_11) ;  /* 0x00000000004c1947 */ /* 0x000fea0003800000 */
[----:B------:R-:W-:Y:S01]  /*0860*/  UMOV UR9, 0x400 ;  /* 0x0000040000097882 */ /* 0x000fe20000000000 */
[----:B------:R-:W-:Y:S01]  /*0870*/  UMOV UR8, 0x20 ;  /* 0x0000002000087882 */ /* 0x000fe20000000000 */
[----:B------:R-:W-:Y:S01]  /*0880*/  UMOV UR7, 0x80 ;  /* 0x0000008000077882 */ /* 0x000fe20000000000 */
[----:B------:R-:W-:Y:S02]  /*0890*/  ULEA UR9, UR37, UR9, 0x18 ;  /* 0x0000000925097291 */ /* 0x000fe4000f8ec0ff */
[----:B------:R-:W-:-:S04]  /*08a0*/  UIADD3 UR12, UPT, UPT, -UR8, 0x100000, URZ ;  /* 0x00100000080c7890 */ /* 0x000fc8000fffe1ff */
[----:B------:R-:W-:Y:S02]  /*08b0*/  USHF.L.U32 UR13, UR12, 0xb, URZ ;  /* 0x0000000b0c0d7899 */ /* 0x000fe400080006ff */
[----:B------:R-:W-:Y:S02]  /*08c0*/  USHF.L.U32 UR12, UR12, 0x1, URZ ;  /* 0x000000010c0c7899 */ /* 0x000fe400080006ff */
[----:B------:R-:W-:-:S04]  /*08d0*/  UIADD3 UR14, UPT, UPT, -UR7, 0x100000, URZ ;  /* 0x00100000070e7890 */ /* 0x000fc8000fffe1ff */
[----:B------:R-:W-:Y:S02]  /*08e0*/  USHF.L.U32 UR15, UR14, 0xb, URZ ;  /* 0x0000000b0e0f7899 */ /* 0x000fe400080006ff */
[----:B------:R-:W-:Y:S01]  /*08f0*/  USHF.L.U32 UR14, UR14, 0x1, URZ ;  /* 0x000000010e0e7899 */ /* 0x000fe200080006ff */
[----:B------:R-:W-:Y:S01]  /*0900*/  ELECT P1, URZ, PT ;  /* 0x0000000000ff782f */ /* 0x000fe20003820000 */
[----:B------:R-:W3:Y:S02]  /*0910*/  FENCE.VIEW.ASYNC.S ;  /* 0x00000000000073c6 */ /* 0x000ee40000000000 */
[----:B---3--:R3:W4:Y:S08]  /*0920*/  SYNCS.EXCH.64 URZ, [UR9+0x110], UR12 ;  /* 0x0001100c09ff75b2 */ /* 0x0087300008000100 */
[----:B------:R3:W1:Y:S01]  /*0930*/  SYNCS.EXCH.64 URZ, [UR9+0x128], UR14 ;  /* 0x0001280e09ff75b2 */ /* 0x0006620008000100 */
[----:B------:R3:W1:Y:S01]  /*0940*/  SYNCS.EXCH.64 URZ, [UR9+0x118], UR12 ;  /* 0x0001180c09ff75b2 */ /* 0x0006620008000100 */
[----:B------:R3:W1:Y:S01]  /*0950*/  SYNCS.EXCH.64 URZ, [UR9+0x130], UR14 ;  /* 0x0001300e09ff75b2 */ /* 0x0006620008000100 */
[----:B------:R3:W1:Y:S01]  /*0960*/  SYNCS.EXCH.64 URZ, [UR9+0x120], UR12 ;  /* 0x0001200c09ff75b2 */ /* 0x0006620008000100 */
[----:B------:R3:W1:Y:S01]  /*0970*/  SYNCS.EXCH.64 URZ, [UR9+0x138], UR14 ;  /* 0x0001380e09ff75b2 */ /* 0x0006620008000100 */
[----:B------:R-:W-:Y:S01]  /*0980*/  NOP ;  /* 0x0000000000007918 */ /* 0x000fe20000000000 */
.L_x_11:
[----:B------:R-:W2:Y:S01]  /*0990*/  SHFL.IDX PT, R0, R74, RZ, 0x1f ;  /* 0x00001fff4a007589 */ /* 0x000ea200000e0000 */
[----:B------:R-:W-:Y:S01]  /*09a0*/  NOP ;  /* 0x0000000000007918 */ /* 0x000fe20000000000 */
[----:B--2---:R-:W-:-:S13]  /*09b0*/  ISETP.NE.AND P1, PT, R0, 0x3, PT ;  /* 0x000000030000780c */ /* 0x004fda0003f25270 */
[----:B------:R-:W-:Y:S05]  /*09c0*/  @P1 BRA `(.L_x_12) ;  /* 0x00000000002c1947 */ /* 0x000fea0003800000 */
[----:B------:R-:W-:Y:S01]  /*09d0*/  UMOV UR8, 0x400 ;  /* 0x0000040000087882 */ /* 0x000fe20000000000 */
[----:B------:R-:W-:Y:S01]  /*09e0*/  UMOV UR7, 0x20 ;  /* 0x0000002000077882 */ /* 0x000fe20000000000 */
[----:B------:R-:W-:Y:S02]  /*09f0*/  ULEA UR8, UR37, UR8, 0x18 ;  /* 0x0000000825087291 */ /* 0x000fe4000f8ec0ff */
[----:B---3--:R-:W-:-:S04]  /*0a00*/  UIADD3 UR12, UPT, UPT, -UR7, 0x100000, URZ ;  /* 0x00100000070c7890 */ /* 0x008fc8000fffe1ff */
[----:B------:R-:W-:Y:S02]  /*0a10*/  USHF.L.U32 UR13, UR12, 0xb, URZ ;  /* 0x0000000b0c0d7899 */ /* 0x000fe400080006ff */
[----:B------:R-:W-:Y:S01]  /*0a20*/  USHF.L.U32 UR12, UR12, 0x1, URZ ;  /* 0x000000010c0c7899 */ /* 0x000fe200080006ff */
[----:B------:R-:W-:Y:S01]  /*0a30*/  ELECT P1, URZ, PT ;  /* 0x0000000000ff782f */ /* 0x000fe20003820000 */
[----:B------:R-:W2:Y:S10]  /*0a40*/  FENCE.VIEW.ASYNC.S ;  /* 0x00000000000073c6 */ /* 0x000eb40000000000 */
[----:B--2---:R2:W3:Y:S01]  /*0a50*/  SYNCS.EXCH.64 URZ, [UR8+0x140], UR12 ;  /* 0x0001400c08ff75b2 */ /* 0x0044e20008000100 */
[----:B------:R2:W1:Y:S01]  /*0a60*/  SYNCS.EXCH.64 URZ, [UR8+0x148], UR12 ;  /* 0x0001480c08ff75b2 */ /* 0x0004620008000100 */
[----:B------:R-:W-:Y:S01]  /*0a70*/  NOP ;  /* 0x0000000000007918 */ /* 0x000fe20000000000 */
.L_x_12:
[----:B------:R-:W4:Y:S01]  /*0a80*/  SHFL.IDX PT, R0, R74, RZ, 0x1f ;  /* 0x00001fff4a007589 */ /* 0x000f2200000e0000 */
[----:B------:R-:W-:Y:S01]  /*0a90*/  NOP ;  /* 0x0000000000007918 */ /* 0x000fe20000000000 */
[----:B----4-:R-:W-:-:S13]  /*0aa0*/  ISETP.NE.AND P1, PT, R0, 0x4, PT ;  /* 0x000000040000780c */ /* 0x010fda0003f25270 */
[----:B------:R-:W-:Y:S05]  /*0ab0*/  @P1 BRA `(.L_x_13) ;  /* 0x0000000000481947 */ /* 0x000fea0003800000 */
[----:B---3--:R-:W-:Y:S01]  /*0ac0*/  UMOV UR9, 0x1a0 ;  /* 0x000001a000097882 */ /* 0x008fe20000000000 */
[----:B--2---:R-:W-:Y:S01]  /*0ad0*/  UMOV UR8, 0x400 ;  /* 0x0000040000087882 */ /* 0x004fe20000000000 */
[----:B------:R-:W-:Y:S01]  /*0ae0*/  USEL UR9, UR9, 0x1e0, UP5 ;  /* 0x000001e009097887 */ /* 0x000fe2000a800000 */
        /* <DEDUP_REMOVED lines=9> */
[----:B------:R-:W2:Y:S02]  /*0b80*/  FENCE.VIEW.ASYNC.S ;  /* 0x00000000000073c6 */ /* 0x000ea40000000000 */
[----:B--2---:R4:W2:Y:S08]  /*0b90*/  SYNCS.EXCH.64 URZ, [UR8+0x150], UR12 ;  /* 0x0001500c08ff75b2 */ /* 0x0048b00008000100 */
[----:B------:R4:W3:Y:S01]  /*0ba0*/  SYNCS.EXCH.64 URZ, [UR8+0x160], UR14 ;  /* 0x0001600e08ff75b2 */ /* 0x0008e20008000100 */
[----:B------:R4:W1:Y:S01]  /*0bb0*/  SYNCS.EXCH.64 URZ, [UR8+0x158], UR12 ;  /* 0x0001580c08ff75b2 */ /* 0x0008620008000100 */
[----:B------:R4:W1:Y:S02]  /*0bc0*/  SYNCS.EXCH.64 URZ, [UR8+0x168], UR14 ;  /* 0x0001680e08ff75b2 */ /* 0x0008640008000100 */
[----:B----4-:R-:W-:Y:S01]  /*0bd0*/  NOP ;  /* 0x0000000000007918 */ /* 0x010fe20000000000 */
.L_x_13:
[----:B------:R-:W4:Y:S01]  /*0be0*/  SHFL.IDX PT, R0, R74, RZ, 0x1f ;  /* 0x00001fff4a007589 */ /* 0x000f2200000e0000 */
[----:B------:R-:W-:Y:S01]  /*0bf0*/  NOP ;  /* 0x0000000000007918 */ /* 0x000fe20000000000 */
[----:B----4-:R-:W-:-:S13]  /*0c00*/  ISETP.NE.AND P1, PT, R0, 0x5, PT ;  /* 0x000000050000780c */ /* 0x010fda0003f25270 */
[----:B------:R-:W-:Y:S05]  /*0c10*/  @P1 BRA `(.L_x_14) ;  /* 0x0000000000541947 */ /* 0x000fea0003800000 */
[----:B---3--:R-:W-:Y:S01]  /*0c20*/  UMOV UR9, 0x400 ;  /* 0x0000040000097882 */ /* 0x008fe20000000000 */
[----:B--2---:R-:W-:Y:S01]  /*0c30*/  UMOV UR8, 0x1 ;  /* 0x0000000100087882 */ /* 0x004fe20000000000 */
        /* <DEDUP_REMOVED lines=13> */
[----:B------:R4:W1:Y:S01]  /*0d10*/  SYNCS.EXCH.64 URZ, [UR9+0x198], UR14 ;  /* 0x0001980e09ff75b2 */ /* 0x0008620008000100 */
[----:B------:R4:W1:Y:S01]  /*0d20*/  SYNCS.EXCH.64 URZ, [UR9+0x180], UR12 ;  /* 0x0001800c09ff75b2 */ /* 0x0008620008000100 */
[----:B------:R4:W1:Y:S01]  /*0d30*/  SYNCS.EXCH.64 URZ, [UR9+0x1a0], UR14 ;  /* 0x0001a00e09ff75b2 */ /* 0x0008620008000100 */
[----:B------:R4:W1:Y:S01]  /*0d40*/  SYNCS.EXCH.64 URZ, [UR9+0x188], UR12 ;  /* 0x0001880c09ff75b2 */ /* 0x0008620008000100 */
[----:B------:R4:W1:Y:S02]  /*0d50*/  SYNCS.EXCH.64 URZ, [UR9+0x1a8], UR14 ;  /* 0x0001a80e09ff75b2 */ /* 0x0008640008000100 */
[----:B----4-:R-:W-:Y:S01]  /*0d60*/  NOP ;  /* 0x0000000000007918 */ /* 0x010fe20000000000 */
.L_x_14:
[----:B------:R-:W4:Y:S01]  /*0d70*/  SHFL.IDX PT, R0, R74, RZ, 0x1f ;  /* 0x00001fff4a007589 */ /* 0x000f2200000e0000 */
[----:B------:R-:W-:Y:S01]  /*0d80*/  ISETP.NE.OR P0, PT, RZ, UR10, !P0 ;  /* 0x0000000aff007c0c */ /* 0x000fe2000c705670 */
[----:B------:R-:W-:Y:S01]  /*0d90*/  NOP ;  /* 0x0000000000007918 */ /* 0x000fe20000000000 */
[----:B----4-:R-:W-:-:S13]  /*0da0*/  ISETP.NE.AND P1, PT, R0, 0x3, PT ;  /* 0x000000030000780c */ /* 0x010fda0003f25270 */
[----:B------:R-:W-:Y:S05]  /*0db0*/  @P1 BRA `(.L_x_15) ;  /* 0x0000000000341947 */ /* 0x000fea0003800000 */
[----:B--2---:R-:W-:Y:S01]  /*0dc0*/  UMOV UR8, 0x400 ;  /* 0x0000040000087882 */ /* 0x004fe20000000000 */
[----:B------:R-:W-:Y:S01]  /*0dd0*/  UMOV UR7, 0x20 ;  /* 0x0000002000077882 */ /* 0x000fe20000000000 */
[----:B------:R-:W-:Y:S02]  /*0de0*/  ULEA UR8, UR37, UR8, 0x18 ;  /* 0x0000000825087291 */ /* 0x000fe4000f8ec0ff */
[----:B---3--:R-:W-:-:S04]  /*0df0*/  UIADD3 UR12, UPT, UPT, -UR7, 0x100000, URZ ;  /* 0x00100000070c7890 */ /* 0x008fc8000fffe1ff */
[----:B------:R-:W-:Y:S02]  /*0e00*/  USHF.L.U32 UR13, UR12, 0xb, URZ ;  /* 0x0000000b0c0d7899 */ /* 0x000fe400080006ff */
[----:B------:R-:W-:Y:S01]  /*0e10*/  USHF.L.U32 UR12, UR12, 0x1, URZ ;  /* 0x000000010c0c7899 */ /* 0x000fe200080006ff */
[----:B------:R-:W-:Y:S01]  /*0e20*/  ELECT P1, URZ, PT ;  /* 0x0000000000ff782f */ /* 0x000fe20003820000 */
[----:B------:R-:W2:Y:S10]  /*0e30*/  FENCE.VIEW.ASYNC.S ;  /* 0x00000000000073c6 */ /* 0x000eb40000000000 */
[----:B--2---:R4:W2:Y:S01]  /*0e40*/  SYNCS.EXCH.64 URZ, [UR8+0x1b0], UR12 ;  /* 0x0001b00c08ff75b2 */ /* 0x0048a20008000100 */
[----:B------:R4:W3:Y:S01]  /*0e50*/  SYNCS.EXCH.64 URZ, [UR8+0x1c0], UR12 ;  /* 0x0001c00c08ff75b2 */ /* 0x0008e20008000100 */
[----:B------:R4:W1:Y:S01]  /*0e60*/  SYNCS.EXCH.64 URZ, [UR8+0x1b8], UR12 ;  /* 0x0001b80c08ff75b2 */ /* 0x0008620008000100 */
[----:B------:R4:W1:Y:S02]  /*0e70*/  SYNCS.EXCH.64 URZ, [UR8+0x1c8], UR12 ;  /* 0x0001c80c08ff75b2 */ /* 0x0008640008000100 */
[----:B----4-:R-:W-:Y:S01]  /*0e80*/  NOP ;  /* 0x0000000000007918 */ /* 0x010fe20000000000 */
.L_x_15:
[----:B------:R-:W-:Y:S01]  /*0e90*/  VOTEU.ALL UP1, P0 ;  /* 0x0000000000ff7886 */ /* 0x000fe20000020000 */
[----:B--2---:R-:W2:Y:S01]  /*0ea0*/  LDCU UR8, c[0x0][0x36c] ;  /* 0x00006d80ff0877ac */ /* 0x004ea20008000800 */
[----:B------:R-:W-:Y:S01]  /*0eb0*/  NOP ;  /* 0x0000000000007918 */ /* 0x000fe20000000000 */
[----:B------:R-:W-:Y:S01]  /*0ec0*/  LOP3.LUT R10, R78, 0x1f, RZ, 0xc0, !PT ;  /* 0x0000001f4e0a7812 */ /* 0x000fe200078ec0ff */
[----:B---3--:R-:W-:Y:S01]  /*0ed0*/  UMOV UR12, 0x20 ;  /* 0x00000020000c7882 */ /* 0x008fe20000000000 */
[----:B------:R-:W-:Y:S01]  /*0ee0*/  @!UP1 UMOV UR7, 0x400 ;  /* 0x0000040000079882 */ /* 0x000fe20000000000 */
[----:B------:R-:W-:-:S04]  /*0ef0*/  @!UP1 UIADD3 UR12, UPT, UPT, -UR12, 0x100000, URZ ;  /* 0x001000000c0c9890 */ /* 0x000fc8000fffe1ff */
[----:B------:R-:W-:Y:S02]  /*0f00*/  @!UP1 USHF.L.U32 UR13, UR12, 0xb, URZ ;  /* 0x0000000b0c0d9899 */ /* 0x000fe400080006ff */
[----:B------:R-:W-:Y:S02]  /*0f10*/  @!UP1 USHF.L.U32 UR12, UR12, 0x1, URZ ;  /* 0x000000010c0c9899 */ /* 0x000fe400080006ff */
[----:B------:R-:W-:Y:S01]  /*0f20*/  @!UP1 ULEA UR7, UR37, UR7, 0x18 ;  /* 0x0000000725079291 */ /* 0x000fe2000f8ec0ff */
[----:B------:R-:W-:Y:S01]  /*0f30*/  VOTEU.ALL UP1, P0 ;  /* 0x0000000000ff7886 */ /* 0x000fe20000020000 */
[----:B------:R-:W-:Y:S01]  /*0f40*/  UISETP.NE.AND UP4, UPT, UR10, URZ, UPT ;  /* 0x000000ff0a00728c */ /* 0x000fe2000bf85270 */
[----:B------:R-:W3:Y:S09]  /*0f50*/  FENCE.VIEW.ASYNC.S ;  /* 0x00000000000073c6 */ /* 0x000ef20000000000 */
[----:B---3--:R3:W4:Y:S01]  /*0f60*/  @!UP1 SYNCS.EXCH.64 URZ, [UR7+0x1d0], UR12 ;  /* 0x0001d00c07ff95b2 */ /* 0x0087220008000100 */
[----:B--2---:R-:W-:-:S09]  /*0f70*/  UISETP.EQ.U32.AND UP1, UPT, UR8, 0x1, UPT ;  /* 0x000000010800788c */ /* 0x004fd2000bf22070 */
[----:B------:R-:W-:Y:S05]  /*0f80*/  BRA.U !UP1, `(.L_x_16) ;  /* 0x0000000109087547 */ /* 0x000fea000b800000 */
[----:B-1--4-:R-:W-:Y:S01]  /*0f90*/  UCGABAR_ARV ;  /* 0x00000000000079c7 */ /* 0x012fe20008000000 */
[----:B------:R-:W-:Y:S05]  /*0fa0*/  BRA `(.L_x_17) ;  /* 0x0000000000047947 */ /* 0x000fea0003800000 */
.L_x_16:
[----:B-1--4-:R-:W-:Y:S01]  /*0fb0*/  NOP ;  /* 0x0000000000007918 */ /* 0x012fe20000000000 */
.L_x_17:
[----:B------:R-:W1:Y:S01]  /*0fc0*/  S2R R11, SR_CTAID.X ;  /* 0x00000000000b7919 */ /* 0x000e620000002500 */
[----:B------:R-:W-:-:S05]  /*0fd0*/  CS2R.32 R64, SR_CgaSize ;  /* 0x0000000000407805 */ /* 0x000fca0000008a00 */
[----:B------:R-:W-:-:S05]  /*0fe0*/  IMAD R64, R64, -0xa0, RZ ;  /* 0xffffff6040407824 */ /* 0x000fca00078e02ff */
[----:B------:R-:W-:-:S14]  /*0ff0*/  R2UR UR8, R64 ;  /* 0x00000000400872ca */ /* 0x000fdc00000e0000 */
[----:B------:R-:W2:Y:S01]  /*1000*/  LDCU UR8, c[0x0][UR8+0x2b0] ;  /* 0x00005600080877ac */ /* 0x000ea20008000800 */
[----:B------:R-:W-:-:S05]  /*1010*/  CS2R.32 R0, SR_CgaSize ;  /* 0x0000000000007805 */ /* 0x000fca0000008a00 */
[----:B------:R-:W-:-:S06]  /*1020*/  IMAD R0, R0, -0xa0, RZ ;  /* 0xffffff6000007824 */ /* 0x000fcc00078e02ff */
[----:B------:R-:W4:Y:S01]  /*1030*/  LDC R0, c[0x0][R0+0x2a0] ;  /* 0x0000a80000007b82 */ /* 0x000f220000000800 */
[----:B------:R-:W-:Y:S01]  /*1040*/  PRMT R8, RZ, 0x7610, R8 ;  /* 0x00007610ff087816 */ /* 0x000fe20000000008 */
[----:B------:R-:W2:Y:S01]  /*1050*/  S2R R20, SR_CTAID.Y ;  /* 0x0000000000147919 */ /* 0x000ea20000002600 */
[----:B------:R-:W-:-:S05]  /*1060*/  CS2R.32 R64, SR_CgaSize ;  /* 0x0000000000407805 */ /* 0x000fca0000008a00 */
[----:B------:R-:W-:-:S05]  /*1070*/  IMAD R64, R64, -0xa0, RZ ;  /* 0xffffff6040407824 */ /* 0x000fca00078e02ff */
[----:B---3--:R-:W-:-:S14]  /*1080*/  R2UR UR7, R64 ;  /* 0x00000000400772ca */ /* 0x008fdc00000e0000 */
[----:B------:R-:W3:Y:S01]  /*1090*/  LDCU UR7, c[0x0][UR7+0x2b4] ;  /* 0x00005680070777ac */ /* 0x000ee20008000800 */
[----:B------:R-:W-:Y:S01]  /*10a0*/  UISETP.NE.AND UP2, UPT, UR10, 0x2, UPT ;  /* 0x000000020a00788c */ /* 0x000fe2000bf45270 */
[----:B------:R-:W2:Y:S01]  /*10b0*/  LDC R9, c[0x0][0xb24] ;  /* 0x0002c900ff097b82 */ /* 0x000ea20000000800 */
[----:B------:R-:W-:-:S05]  /*10c0*/  CS2R.32 R62, SR_CgaSize ;  /* 0x00000000003e7805 */ /* 0x000fca0000008a00 */
[----:B------:R-:W-:-:S06]  /*10d0*/  IMAD R62, R62, -0xa0, RZ ;  /* 0xffffff603e3e7824 */ /* 0x000fcc00078e02ff */
[----:B------:R-:W4:Y:S08]  /*10e0*/  LDC R62, c[0x0][R62+0x2a4] ;  /* 0x0000a9003e3e7b82 */ /* 0x000f300000000800 */
[----:B------:R-:W4:Y:S01]  /*10f0*/  LDC R26, c[0x0][0xb24] ;  /* 0x0002c900ff1a7b82 */ /* 0x000f220000000800 */
[----:B-1----:R-:W-:Y:S01]  /*1100*/  I2FP.F32.U32 R4, R11 ;  /* 0x0000000b00047245 */ /* 0x002fe20000201000 */
[----:B------:R-:W-:-:S06]  /*1110*/  IMAD.MOV.U32 R21, RZ, RZ, R11 ;  /* 0x000000ffff157224 */ /* 0x000fcc00078e000b */
[----:B------:R-:W1:Y:S01]  /*1120*/  S2UR UR36, SR_CTAID.Z ;  /* 0x00000000002479c3 */ /* 0x000e620000002700 */
[----:B--2---:R-:W-:Y:S02]  /*1130*/  ISETP.GE.AND P0, PT, R9, 0x1, PT ;  /* 0x000000010900780c */ /* 0x004fe40003f06270 */
[----:B------:R-:W-:Y:S01]  /*1140*/  I2FP.F32.U32 R2, R20 ;  /* 0x0000001400027245 */ /* 0x000fe20000201000 */
[----:B------:R-:W-:-:S04]  /*1150*/  FMUL R4, R4, UR8 ;  /* 0x0000000804047c20 */ /* 0x000fc80008400000 */
[----:B---3--:R-:W-:Y:S01]  /*1160*/  FMUL R2, R2, UR7 ;  /* 0x0000000702027c20 */ /* 0x008fe20008400000 */
[----:B------:R-:W2:Y:S01]  /*1170*/  F2I.U32.TRUNC.NTZ R64, R4 ;  /* 0x0000000400407305 */ /* 0x000ea2000020f000 */
[----:B------:R-:W3:Y:S07]  /*1180*/  LDCU UR7, c[0x0][0xb30] ;  /* 0x00016600ff0777ac */ /* 0x000eee0008000800 */
[----:B------:R-:W1:Y:S01]  /*1190*/  F2I.U32.TRUNC.NTZ R3, R2 ;  /* 0x0000000200037305 */ /* 0x000e62000020f000 */
[----:B--2---:R-:W-:-:S04]  /*11a0*/  IMAD.MOV R64, RZ, RZ, -R64 ;  /* 0x000000ffff407224 */ /* 0x004fc800078e0a40 */
[----:B----4-:R-:W-:Y:S01]  /*11b0*/  IMAD R64, R0, R64, R11 ;  /* 0x0000004000407224 */ /* 0x010fe200078e020b */
[----:B------:R-:W-:Y:S01]  /*11c0*/  PRMT R0, RZ, 0x7610, R0 ;  /* 0x00007610ff007816 */ /* 0x000fe20000000000 */
[----:B---3--:R-:W-:Y:S01]  /*11d0*/  UISETP.NE.AND UP3, UPT, UR7, 0x1, UPT ;  /* 0x000000010700788c */ /* 0x008fe2000bf65270 */
[----:B-1----:R-:W-:-:S05]  /*11e0*/  IADD3 R3, PT, PT, -R3, RZ, RZ ;  /* 0x000000ff03037210 */ /* 0x002fca0007ffe1ff */
[----:B------:R-:W-:Y:S01]  /*11f0*/  IMAD R62, R62, R3, R20 ;  /* 0x000000033e3e7224 */ /* 0x000fe200078e0214 */
[----:B------:R-:W-:Y:S06]  /*1200*/  BRA.U UP4, `(.L_x_18) ;  /* 0x0000000104247547 */ /* 0x000fec000b800000 */
[----:B------:R-:W-:Y:S01]  /*1210*/  ISETP.NE.AND P1, PT, R62, RZ, PT ;  /* 0x000000ff3e00720c */ /* 0x000fe20003f25270 */
[----:B------:R-:W-:Y:S01]  /*1220*/  IMAD.MOV.U32 R0, RZ, RZ, 0x3 ;  /* 0x00000003ff007424 */ /* 0x000fe200078e00ff */
[C---:B------:R-:W-:Y:S02]  /*1230*/  LOP3.LUT R3, R64.reuse, 0xfffffffe, RZ, 0xc0, !PT ;  /* 0xfffffffe40037812 */ /* 0x040fe400078ec0ff */
[----:B------:R-:W-:Y:S02]  /*1240*/  ISETP.LT.U32.OR P1, PT, R64, 0x2, !P1 ;  /* 0x000000024000780c */ /* 0x000fe40004f21470 */
[----:B------:R-:W-:Y:S02]  /*1250*/  SHF.L.U32 R0, R0, R3, RZ ;  /* 0x0000000300007219 */ /* 0x000fe400000006ff */
[----:B------:R-:W-:Y:S02]  /*1260*/  SEL R5, RZ, 0x1, !P1 ;  /* 0x00000001ff057807 */ /* 0x000fe40004800000 */
[----:B------:R-:W-:-:S05]  /*1270*/  SEL R2, RZ, 0x2, !P1 ;  /* 0x00000002ff027807 */ /* 0x000fca0004800000 */
[----:B------:R-:W-:-:S05]  /*1280*/  IMAD.IADD R2, R5, 0x1, R2 ;  /* 0x0000000105027824 */ /* 0x000fca00078e0202 */
[----:B------:R-:W-:Y:S02]  /*1290*/  PRMT R8, R2, 0x7610, R8 ;  /* 0x0000761002087816 */ /* 0x000fe40000000008 */
.L_x_18:
[----:B------:R-:W-:Y:S05]  /*12a0*/  @!P0 BRA `(.L_x_19) ;  /* 0x0000000000b88947 */ /* 0x000fea0003800000 */
[----:B------:R-:W1:Y:S01]  /*12b0*/  LDC.64 R4, c[0x0][0xb18] ;  /* 0x0002c600ff047b82 */ /* 0x000e620000000a00 */
[----:B------:R-:W-:-:S07]  /*12c0*/  ISETP.NE.AND P0, PT, R9, 0x1, PT ;  /* 0x000000010900780c */ /* 0x000fce0003f05270 */
[----:B------:R-:W2:Y:S08]  /*12d0*/  LDC R14, c[0x0][0xb0c] ;  /* 0x0002c300ff0e7b82 */ /* 0x000eb00000000800 */
[----:B------:R-:W3:Y:S08]  /*12e0*/  LDC R13, c[0x0][0x370] ;  /* 0x0000dc00ff0d7b82 */ /* 0x000ef00000000800 */
[----:B------:R-:W4:Y:S01]  /*12f0*/  LDC R16, c[0x0][0x374] ;  /* 0x0000dd00ff107b82 */ /* 0x000f220000000800 */
[----:B-1----:R-:W-:-:S07]  /*1300*/  ISETP.NE.AND P1, PT, R4, 0x1, PT ;  /* 0x000000010400780c */ /* 0x002fce0003f25270 */
[----:B------:R-:W3:Y:S01]  /*1310*/  LDC.64 R6, c[0x0][0xb10] ;  /* 0x0002c400ff067b82 */ /* 0x000ee20000000a00 */
[----:B--2---:R-:W-:-:S07]  /*1320*/  ISETP.NE.AND P2, PT, R14, 0x1, PT ;  /* 0x000000010e00780c */ /* 0x004fce0003f45270 */
[----:B------:R-:W1:Y:S08]  /*1330*/  LDC R12, c[0x0][0xb20] ;  /* 0x0002c800ff0c7b82 */ /* 0x000e700000000800 */
[----:B------:R-:W2:Y:S01]  /*1340*/  LDC.64 R2, c[0x0][0xb28] ;  /* 0x0002ca00ff027b82 */ /* 0x000ea20000000a00 */
[----:B----4-:R-:W-:-:S04]  /*1350*/  IMAD.HI.U32 R15, R16, R5, RZ ;  /* 0x00000005100f7227 */ /* 0x010fc800078e00ff */
[----:B------:R-:W-:-:S04]  /*1360*/  IMAD.HI.U32 R5, R20, R5, RZ ;  /* 0x0000000514057227 */ /* 0x000fc800078e00ff */
[----:B---3--:R-:W-:-:S04]  /*1370*/  IMAD.HI.U32 R18, R13, R6, RZ ;  /* 0x000000060d127227 */ /* 0x008fc800078e00ff */
[C---:B------:R-:W-:Y:S01]  /*1380*/  IMAD.HI.U32 R22, R11.reuse, R6, RZ ;  /* 0x000000060b167227 */ /* 0x040fe200078e00ff */
[-C--:B------:R-:W-:Y:S02]  /*1390*/  @P2 SHF.R.U32.HI R13, RZ, R7.reuse, R18 ;  /* 0x00000007ff0d2219 */ /* 0x080fe40000011612 */
[-C--:B-1----:R-:W-:Y:S02]  /*13a0*/  @P1 SHF.R.U32.HI R16, RZ, R12.reuse, R15 ;  /* 0x0000000cff101219 */ /* 0x082fe4000001160f */
[----:B------:R-:W-:Y:S02]  /*13b0*/  SHF.R.U32.HI R5, RZ, R12, R5 ;  /* 0x0000000cff057219 */ /* 0x000fe40000011605 */
[----:B------:R-:W-:Y:S02]  /*13c0*/  SHF.R.U32.HI R22, RZ, R7, R22 ;  /* 0x00000007ff167219 */ /* 0x000fe40000011616 */
[----:B------:R-:W-:Y:S01]  /*13d0*/  SEL R5, R20, R5, !P1 ;  /* 0x0000000514057207 */ /* 0x000fe20004800000 */
[----:B--2---:R-:W-:Y:S01]  /*13e0*/  IMAD.HI.U32 R18, R16, R2, RZ ;  /* 0x0000000210127227 */ /* 0x004fe200078e00ff */
[----:B------:R-:W-:-:S02]  /*13f0*/  SEL R21, R11, R22, !P2 ;  /* 0x000000160b157207 */ /* 0x000fc40005000000 */
[----:B------:R-:W-:Y:S01]  /*1400*/  IADD3 R7, PT, PT, -R5, RZ, RZ ;  /* 0x000000ff05077210 */ /* 0x000fe20007ffe1ff */
[----:B------:R-:W-:Y:S01]  /*1410*/  IMAD.HI.U32 R6, R13, R2, RZ ;  /* 0x000000020d067227 */ /* 0x000fe200078e00ff */
[----:B------:R-:W-:-:S03]  /*1420*/  @P0 SHF.R.U32.HI R16, RZ, R3, R18 ;  /* 0x00000003ff100219 */ /* 0x000fc60000011612 */
[----:B------:R-:W-:Y:S01]  /*1430*/  IMAD R7, R4, R7, R20 ;  /* 0x0000000704077224 */ /* 0x000fe200078e0214 */
[----:B------:R-:W-:Y:S01]  /*1440*/  @P0 SHF.R.U32.HI R13, RZ, R3, R6 ;  /* 0x00000003ff0d0219 */ /* 0x000fe20000011606 */
[----:B------:R-:W-:-:S04]  /*1450*/  IMAD R16, R16, R9, RZ ;  /* 0x0000000910107224 */ /* 0x000fc800078e02ff */
[----:B------:R-:W-:Y:S01]  /*1460*/  IMAD R6, R13, R9, RZ ;  /* 0x000000090d067224 */ /* 0x000fe200078e02ff */
[----:B------:R-:W-:-:S04]  /*1470*/  ISETP.GE.AND P1, PT, R5, R16, PT ;  /* 0x000000100500720c */ /* 0x000fc80003f26270 */
[----:B------:R-:W-:Y:S01]  /*1480*/  ISETP.GE.OR P1, PT, R21, R6, P1 ;  /* 0x000000061500720c */ /* 0x000fe20000f26670 */
[----:B------:R-:W-:-:S05]  /*1490*/  IMAD.HI.U32 R6, R5, R2, RZ ;  /* 0x0000000205067227 */ /* 0x000fca00078e00ff */
[----:B------:R-:W-:-:S04]  /*14a0*/  SHF.R.U32.HI R6, RZ, R3, R6 ;  /* 0x00000003ff067219 */ /* 0x000fc80000011606 */
[----:B------:R-:W-:-:S03]  /*14b0*/  SEL R6, R5, R6, !P0 ;  /* 0x0000000605067207 */ /* 0x000fc60004000000 */
[----:B------:R-:W-:Y:S01]  /*14c0*/  @!P1 IMAD.HI.U32 R12, R21, R2, RZ ;  /* 0x00000002150c9227 */ /* 0x000fe200078e00ff */
[----:B------:R-:W-:-:S04]  /*14d0*/  IADD3 R2, PT, PT, -R6, RZ, RZ ;  /* 0x000000ff06027210 */ /* 0x000fc80007ffe1ff */
[----:B------:R-:W-:Y:S01]  /*14e0*/  @!P1 SHF.R.U32.HI R12, RZ, R3, R12 ;  /* 0x00000003ff0c9219 */ /* 0x000fe2000001160c */
[----:B------:R-:W-:-:S03]  /*14f0*/  IMAD R2, R9, R2, R5 ;  /* 0x0000000209027224 */ /* 0x000fc600078e0205 */
[----:B------:R-:W-:-:S05]  /*1500*/  @!P1 SEL R3, R21, R12, !P0 ;  /* 0x0000000c15039207 */ /* 0x000fca0004000000 */
[--C-:B------:R-:W-:Y:S02]  /*1510*/  @!P1 IMAD.IADD R6, R6, 0x1, -R3.reuse ;  /* 0x0000000106069824 */ /* 0x100fe400078e0a03 */
[----:B------:R-:W-:Y:S01]  /*1520*/  @!P1 IMAD R3, R2, R13, R3 ;  /* 0x0000000d02039224 */ /* 0x000fe200078e0203 */
[----:B------:R-:W-:Y:S01]  /*1530*/  IADD3 R2, PT, PT, -R21, RZ, RZ ;  /* 0x000000ff15027210 */ /* 0x000fe20007ffe1ff */
[----:B------:R-:W-:Y:S02]  /*1540*/  @!P1 IMAD R5, R6, R9, R21 ;  /* 0x0000000906059224 */ /* 0x000fe400078e0215 */
[----:B------:R-:W-:Y:S02]  /*1550*/  @!P1 IMAD.MOV.U32 R21, RZ, RZ, R3 ;  /* 0x000000ffff159224 */ /* 0x000fe400078e0003 */
[----:B------:R-:W-:Y:S02]  /*1560*/  IMAD R2, R14, R2, R11 ;  /* 0x000000020e027224 */ /* 0x000fe400078e020b */
[----:B------:R-:W-:-:S02]  /*1570*/  IMAD R20, R5, R4, R7 ;  /* 0x0000000405147224 */ /* 0x000fc400078e0207 */
[----:B------:R-:W-:Y:S02]  /*1580*/  IMAD R21, R21, R14, R2 ;  /* 0x0000000e15157224 */ /* 0x000fe400078e0202 */
.L_x_19:
[----:B------:R-:W-:Y:S05]  /*1590*/  BRA.U UP3, `(.L_x_20) ;  /* 0x0000000103407547 */ /* 0x000fea000b800000 */
[----:B------:R-:W1:Y:S08]  /*15a0*/  LDC.64 R4, c[0x0][0xb10] ;  /* 0x0002c400ff047b82 */ /* 0x000e700000000a00 */
[----:B------:R-:W2:Y:S08]  /*15b0*/  LDC.64 R2, c[0x0][0xb18] ;  /* 0x0002c600ff027b82 */ /* 0x000eb00000000a00 */
[----:B------:R-:W3:Y:S08]  /*15c0*/  LDC R6, c[0x0][0xb20] ;  /* 0x0002c800ff067b82 */ /* 0x000ef00000000800 */
[----:B------:R-:W4:Y:S01]  /*15d0*/  LDC R12, c[0x0][0xb0c] ;  /* 0x0002c300ff0c7b82 */ /* 0x000f220000000800 */
[----:B-1----:R-:W-:-:S05]  /*15e0*/  IMAD.HI.U32 R4, R21, R4, RZ ;  /* 0x0000000415047227 */ /* 0x002fca00078e00ff */
[----:B------:R-:W-:Y:S01]  /*15f0*/  SHF.R.U32.HI R4, RZ, R5, R4 ;  /* 0x00000005ff047219 */ /* 0x000fe20000011604 */
[----:B--2---:R-:W-:Y:S01]  /*1600*/  IMAD.HI.U32 R3, R20, R3, RZ ;  /* 0x0000000314037227 */ /* 0x004fe200078e00ff */
[----:B------:R-:W-:-:S04]  /*1610*/  ISETP.NE.AND P0, PT, R2, 0x1, PT ;  /* 0x000000010200780c */ /* 0x000fc80003f05270 */
[----:B---3--:R-:W-:-:S04]  /*1620*/  SHF.R.U32.HI R3, RZ, R6, R3 ;  /* 0x00000006ff037219 */ /* 0x008fc80000011603 */
[----:B------:R-:W-:Y:S02]  /*1630*/  SEL R3, R20, R3, !P0 ;  /* 0x0000000314037207 */ /* 0x000fe40004000000 */
[----:B----4-:R-:W-:-:S04]  /*1640*/  ISETP.NE.AND P1, PT, R12, 0x1, PT ;  /* 0x000000010c00780c */ /* 0x010fc80003f25270 */
[----:B------:R-:W-:-:S05]  /*1650*/  SEL R6, R21, R4, !P1 ;  /* 0x0000000415067207 */ /* 0x000fca0004800000 */
[----:B------:R-:W-:Y:S02]  /*1660*/  IMAD.IADD R4, R3, 0x1, -R6 ;  /* 0x0000000103047824 */ /* 0x000fe400078e0a06 */
[----:B------:R-:W-:Y:S02]  /*1670*/  IMAD.IADD R3, R6, 0x1, -R3 ;  /* 0x0000000106037824 */ /* 0x000fe400078e0a03 */
[----:B------:R-:W-:Y:S02]  /*1680*/  IMAD R21, R4, R12, R21 ;  /* 0x0000000c04157224 */ /* 0x000fe400078e0215 */
[----:B------:R-:W-:Y:S02]  /*1690*/  IMAD R20, R3, R2, R20 ;  /* 0x0000000203147224 */ /* 0x000fe400078e0214 */
.L_x_20:
[----:B------:R-:W-:Y:S05]  /*16a0*/  BRA.U !UP1, `(.L_x_21) ;  /* 0x00000001090c7547 */ /* 0x000fea000b800000 */
[----:B------:R-:W-:Y:S01]  /*16b0*/  UCGABAR_WAIT ;  /* 0x0000000000007dc7 */ /* 0x000fe20008000000 */
[----:B------:R-:W-:Y:S01]  /*16c0*/  CCTL.IVALL ;  /* 0x00000000ff00798f */ /* 0x000fe20002000000 */
[----:B------:R-:W-:Y:S05]  /*16d0*/  BRA `(.L_x_22) ;  /* 0x0000000000047947 */ /* 0x000fea0003800000 */
.L_x_21:
[----:B------:R-:W-:Y:S06]  /*16e0*/  BAR.SYNC.DEFER_BLOCKING 0x0 ;  /* 0x0000000000007b1d */ /* 0x000fec0000010000 */
.L_x_22:
[----:B------:R-:W-:Y:S05]  /*16f0*/  BRA.U UP2, `(.L_x_23) ;  /* 0x0000001902887547 */ /* 0x000fea000b800000 */
[----:B------:R-:W1:Y:S01]  /*1700*/  LDCU UR4, c[0x0][0x38c] ;  /* 0x00007180ff0477ac */ /* 0x000e620008000800 */
[----:B------:R-:W2:Y:S01]  /*1710*/  LDC R9, c[0x0][0x370] ;  /* 0x0000dc00ff097b82 */ /* 0x000ea20000000800 */
[C---:B------:R-:W-:Y:S02]  /*1720*/  IMAD.SHL.U32 R17, R11.reuse, 0x20, RZ ;  /* 0x000000200b117824 */ /* 0x040fe400078e00ff */
[----:B------:R-:W-:Y:S01]  /*1730*/  HFMA2 R14, -RZ, RZ, 0, 0 ;  /* 0x00000000ff0e7431 */ /* 0x000fe200000001ff */
[----:B------:R-:W-:Y:S01]  /*1740*/  UISETP.NE.AND UP1, UPT, UR10, URZ, UPT ;  /* 0x000000ff0a00728c */ /* 0x000fe2000bf25270 */
[----:B------:R-:W-:Y:S01]  /*1750*/  ISETP.NE.AND P4, PT, R10, RZ, P5 ;  /* 0x000000ff0a00720c */ /* 0x000fe20002f85270 */
[----:B------:R-:W-:Y:S01]  /*1760*/  IMAD.MOV.U32 R15, RZ, RZ, 0x1 ;  /* 0x00000001ff0f7424 */ /* 0x000fe200078e00ff */
[----:B------:R-:W-:Y:S01]  /*1770*/  SHF.L.U32 R16, R11, 0x6, RZ ;  /* 0x000000060b107819 */ /* 0x000fe200000006ff */
[----:B------:R-:W-:Y:S01]  /*1780*/  IMAD.MOV.U32 R12, RZ, RZ, RZ ;  /* 0x000000ffff0c7224 */ /* 0x000fe200078e00ff */
[----:B------:R-:W3:Y:S01]  /*1790*/  LDC R0, c[0x0][0x374] ;  /* 0x0000dd00ff007b82 */ /* 0x000ee20000000800 */
[----:B------:R-:W-:Y:S01]  /*17a0*/  MOV R10, RZ ;  /* 0x000000ff000a7202 */ /* 0x000fe20000000f00 */
[----:B------:R-:W-:Y:S01]  /*17b0*/  IMAD.MOV.U32 R8, RZ, RZ, 0x1 ;  /* 0x00000001ff087424 */ /* 0x000fe200078e00ff */
[----:B------:R-:W-:Y:S01]  /*17c0*/  LOP3.LUT R17, R17, 0x20, RZ, 0xc0, !PT ;  /* 0x0000002011117812 */ /* 0x000fe200078ec0ff */
[----:B------:R-:W4:Y:S01]  /*17d0*/  LDCU.64 UR14, c[0x0][0x348] ;  /* 0x00006900ff0e77ac */ /* 0x000f220008000a00 */
[----:B------:R-:W-:-:S02]  /*17e0*/  USEL UR22, UR6, 0x2, UP1 ;  /* 0x0000000206167887 */ /* 0x000fc40008800000 */
[----:B-1----:R-:W-:Y:S01]  /*17f0*/  UIADD3 UR5, UPT, UPT, UR4, 0x3f, URZ ;  /* 0x0000003f04057890 */ /* 0x002fe2000fffe0ff */
[----:B------:R-:W-:-:S03]  /*1800*/  UMOV UR23, URZ ;  /* 0x000000ff00177c82 */ /* 0x000fc60008000000 */
[----:B------:R-:W-:-:S04]  /*1810*/  USHF.R.S32.HI UR7, URZ, 0x1f, UR5 ;  /* 0x0000001fff077899 */ /* 0x000fc80008011405 */
[----:B------:R-:W-:Y:S02]  /*1820*/  ULEA.HI UR7, UR7, UR5, URZ, 0x6 ;  /* 0x0000000507077291 */ /* 0x000fe4000f8f30ff */
[----:B------:R-:W-:Y:S02]  /*1830*/  UIADD3 UR5, UPT, UPT, UR4, -0x1, URZ ;  /* 0xffffffff04057890 */ /* 0x000fe4000fffe0ff */
[----:B------:R-:W-:Y:S02]  /*1840*/  USHF.R.S32.HI UR7, URZ, 0x6, UR7 ;  /* 0x00000006ff077899 */ /* 0x000fe40008011407 */
[----:B------:R-:W-:Y:S02]  /*1850*/  UISETP.GE.U32.AND UP2, UPT, UR5, -0x7f, UPT ;  /* 0xffffff810500788c */ /* 0x000fe4000bf46070 */
[----:B------:R-:W-:Y:S02]  /*1860*/  UISETP.LT.U32.AND UP0, UPT, UR7, 0x11, UPT ;  /* 0x000000110700788c */ /* 0x000fe4000bf01070 */
[----:B------:R-:W-:-:S02]  /*1870*/  UIADD3 UR4, UPT, UPT, UR4, 0x7e, URZ ;  /* 0x0000007e04047890 */ /* 0x000fc4000fffe0ff */
[----:B------:R-:W-:-:S04]  /*1880*/  USEL UR5, UR7, 0x11, UP0 ;  /* 0x0000001107057887 */ /* 0x000fc80008000000 */
[----:B------:R-:W-:Y:S02]  /*1890*/  UIADD3 UR21, UPT, UPT, UR5, -0x1, URZ ;  /* 0xffffffff05157890 */ /* 0x000fe4000fffe0ff */
[----:B------:R-:W-:Y:S02]  /*18a0*/  @UP2 UIADD3 UR21, UPT, UPT, UR5, URZ, URZ ;  /* 0x000000ff05152290 */ /* 0x000fe4000fffe0ff */
[----:B------:R-:W-:Y:S02]  /*18b0*/  UIADD3 UR24, UPT, UPT, UR7, -UR5, URZ ;  /* 0x8000000507187290 */ /* 0x000fe4000fffe0ff */
[----:B------:R-:W-:Y:S02]  /*18c0*/  UIADD3 UR13, UPT, UPT, UR21, 0x1, URZ ;  /* 0x00000001150d7890 */ /* 0x000fe4000fffe0ff */
[----:B--2-4-:R-:W-:-:S12]  /*18d0*/  UIADD3 UR21, UPT, UPT, -UR21, URZ, URZ ;  /* 0x000000ff15157290 */ /* 0x014fd8000fffe1ff */
.L_x_43:
[----:B------:R-:W-:Y:S01]  /*18e0*/  UISETP.NE.AND UP0, UPT, UR37, URZ, UPT ;  /* 0x000000ff2500728c */ /* 0x000fe2000bf05270 */
[----:B------:R-:W1:Y:S08]  /*18f0*/  S2UR UR37, SR_CgaCtaId ;  /* 0x00000000002579c3 */ /* 0x000e700000008800 */
[----:B------:R-:W-:Y:S05]  /*1900*/  BRA.U UP0, `(.L_x_24) ;  /* 0x0000000100347547 */ /* 0x000fea000b800000 */
[----:B------:R-:W2:Y:S01]  /*1910*/  S2R R2, SR_CgaCtaId ;  /* 0x0000000000027919 */ /* 0x000ea20000008800 */
[----:B------:R-:W-:-:S04]  /*1920*/  MOV R3, 0x400 ;  /* 0x0000040000037802 */ /* 0x000fc80000000f00 */
[----:B--2---:R-:W-:Y:S02]  /*1930*/  LEA R3, R2, R3, 0x18 ;  /* 0x0000000302037211 */ /* 0x004fe400078ec0ff */
[----:B------:R-:W-:-:S03]  /*1940*/  SHF.L.U32 R2, R8, 0x1f, RZ ;  /* 0x0000001f08027819 */ /* 0x000fc600000006ff */
[----:B------:R-:W-:-:S04]  /*1950*/  IMAD R3, R10, 0x8, R3 ;  /* 0x000000080a037824 */ /* 0x000fc800078e0203 */
[----:B------:R-:W2:Y:S02]  /*1960*/  SYNCS.PHASECHK.TRANS64.TRYWAIT P0, [R3+URZ+0x1c0], R2 ;  /* 0x0001c002030075a7 */ /* 0x000ea400080011ff */
[----:B--2---:R-:W-:Y:S05]  /*1970*/  @!P0 BRA `(.L_x_25) ;  /* 0x0000006400748947 */ /* 0x004fea0003800000 */
.L_x_148:
[----:B------:R-:W-:Y:S01]  /*1980*/  VIADD R10, R10, 0x1 ;  /* 0x000000010a0a7836 */ /* 0x000fe20000000000 */
[----:B------:R2:W-:Y:S04]  /*1990*/  SYNCS.ARRIVE.TRANS64.A1T0 RZ, [R3+URZ+0x1b0], RZ ;  /* 0x0001b0ff03ff79a7 */ /* 0x0005e800081000ff */
[----:B------:R-:W-:-:S04]  /*19a0*/  ISETP.NE.AND P0, PT, R10, 0x2, PT ;  /* 0x000000020a00780c */ /* 0x000fc80003f05270 */
[----:B------:R-:W-:Y:S02]  /*19b0*/  SEL R10, R10, RZ, P0 ;  /* 0x000000ff0a0a7207 */ /* 0x000fe40000000000 */
[----:B--2---:R-:W-:-:S04]  /*19c0*/  SEL R3, RZ, 0x1, P0 ;  /* 0x00000001ff037807 */ /* 0x004fc80000000000 */
[----:B------:R-:W-:-:S07]  /*19d0*/  LOP3.LUT R8, R8, R3, RZ, 0x3c, !PT ;  /* 0x0000000308087212 */ /* 0x000fce00078e3cff */
.L_x_24:
[----:B------:R-:W-:Y:S01]  /*19e0*/  UMOV UR6, 0x400 ;  /* 0x0000040000067882 */ /* 0x000fe20000000000 */
[----:B------:R-:W-:Y:S01]  /*19f0*/  LEA.HI R3, R21, R21, RZ, 0x1 ;  /* 0x0000001515037211 */ /* 0x000fe200078f08ff */
[----:B-1----:R-:W-:Y:S01]  /*1a00*/  ULEA UR6, UR37, UR6, 0x18 ;  /* 0x0000000625067291 */ /* 0x002fe2000f8ec0ff */
[----:B------:R-:W-:Y:S01]  /*1a10*/  SHF.L.U32 R2, R15, 0x1f, RZ ;  /* 0x0000001f0f027819 */ /* 0x000fe200000006ff */
[----:B------:R-:W-:Y:S01]  /*1a20*/  UISETP.GE.U32.AND UP0, UPT, UR4, 0x7f, UPT ;  /* 0x0000007f0400788c */ /* 0x000fe2000bf06070 */
[----:B------:R-:W-:Y:S01]  /*1a30*/  R2UR UR35, R16 ;  /* 0x00000000102372ca */ /* 0x000fe200000e0000 */
[----:B------:R-:W-:Y:S01]  /*1a40*/  ULEA UR8, UR23, UR6, 0x3 ;  /* 0x0000000617087291 */ /* 0x000fe2000f8e18ff */
[----:B------:R-:W-:Y:S01]  /*1a50*/  IMAD.SHL.U32 R3, R3, 0x40, RZ ;  /* 0x0000004003037824 */ /* 0x000fe200078e00ff */
[----:B------:R-:W-:Y:S01]  /*1a60*/  R2UR UR11, R17 ;  /* 0x00000000110b72ca */ /* 0x000fe200000e0000 */
[----:B------:R-:W-:-:S03]  /*1a70*/  UMOV UR25, URZ ;  /* 0x000000ff00197c82 */ /* 0x000fc60008000000 */
[----:B------:R-:W-:-:S03]  /*1a80*/  LOP3.LUT R3, R3, 0xffffff80, RZ, 0xc0, !PT ;  /* 0xffffff8003037812 */ /* 0x000fc600078ec0ff */
[----:B------:R1:W2:Y:S01]  /*1a90*/  SYNCS.PHASECHK.TRANS64.TRYWAIT P0, [UR8+0x88], R2 ;  /* 0x00008802ff0075a7 */ /* 0x0002a20008001108 */
[----:B------:R-:W-:Y:S02]  /*1aa0*/  R2UR UR9, R3 ;  /* 0x00000000030972ca */ /* 0x000fe400000e0000 */
[----:B------:R-:W-:-:S11]  /*1ab0*/  R2UR UR8, R20 ;  /* 0x00000000140872ca */ /* 0x000fd600000e0000 */
[----:B------:R-:W-:Y:S02]  /*1ac0*/  ULOP3.LUT UR35, UR9, 0x40, UR35, 0xf8, !UPT ;  /* 0x0000004009237892 */ /* 0x000fe4000f8ef823 */
[----:B------:R-:W-:Y:S01]  /*1ad0*/  ULEA UR11, UR8, UR11, 0x6 ;  /* 0x0000000b080b7291 */ /* 0x000fe2000f8e30ff */
[----:B------:R-:W-:Y:S11]  /*1ae0*/  BRA.U !UP0, `(.L_x_26) ;  /* 0x0000000108c07547 */ /* 0x000ff6000b800000 */
[----:B------:R-:W-:Y:S01]  /*1af0*/  UMOV UR16, UR21 ;  /* 0x0000001500107c82 */ /* 0x000fe20008000000 */
[----:B------:R-:W-:Y:S01]  /*1b00*/  UMOV UR17, UR23 ;  /* 0x0000001700117c82 */ /* 0x000fe20008000000 */
[----:B------:R-:W-:-:S05]  /*1b10*/  UMOV UR34, URZ ;  /* 0x000000ff00227c82 */ /* 0x000fca0008000000 */
.L_x_32:
[----:B------:R-:W-:Y:S01]  /*1b20*/  ULEA UR33, UR17, UR6, 0x3 ;  /* 0x0000000611217291 */ /* 0x000fe2000f8e18ff */
[----:B------:R-:W-:Y:S01]  /*1b30*/  @P5 MOV R3, 0x6000 ;  /* 0x0000600000035802 */ /* 0x000fe20000000f00 */
[----:B-12-4-:R-:W-:Y:S10]  /*1b40*/  @P0 BRA `(.L_x_27) ;  /* 0x00000000000c0947 */ /* 0x016ff40003800000 */
[----:B------:R-:W-:-:S04]  /*1b50*/  SHF.L.U32 R5, R15, 0x1f, RZ ;  /* 0x0000001f0f057819 */ /* 0x000fc800000006ff */
[----:B------:R-:W2:Y:S02]  /*1b60*/  SYNCS.PHASECHK.TRANS64.TRYWAIT P0, [UR33+0x88], R5 ;  /* 0x00008805ff0075a7 */ /* 0x000ea40008001121 */
[----:B--2---:R-:W-:Y:S05]  /*1b70*/  @!P0 BRA `(.L_x_28) ;  /* 0x0000006400088947 */ /* 0x004fea0003800000 */
.L_x_27:
[----:B------:R2:W-:Y:S01]  /*1b80*/  @P5 SYNCS.ARRIVE.TRANS64 RZ, [UR33], R3 ;  /* 0x00000003ffff59a7 */ /* 0x0005e20008000021 */
[----:B------:R-:W-:Y:S02]  /*1b90*/  ULOP3.LUT UR8, UR22, 0x2, URZ, 0xfc, !UPT ;  /* 0x0000000216087892 */ /* 0x000fe4000f8efcff */
[----:B------:R-:W-:Y:S02]  /*1ba0*/  UIADD3 UR16, UPT, UPT, UR16, 0x1, URZ ;  /* 0x0000000110107890 */ /* 0x000fe4000fffe0ff */
[----:B------:R-:W-:Y:S02]  /*1bb0*/  UISETP.NE.AND UP0, UPT, UR8, 0x2, UPT ;  /* 0x000000020800788c */ /* 0x000fe4000bf05270 */
[----:B------:R-:W-:-:S07]  /*1bc0*/  UISETP.NE.AND UP2, UPT, UR16, 0x1, UPT ;  /* 0x000000011000788c */ /* 0x000fce000bf45270 */
[----:B------:R-:W-:Y:S05]  /*1bd0*/  BRA.U UP0, `(.L_x_29) ;  /* 0x0000000100047547 */ /* 0x000fea000b800000 */
[----:B------:R-:W-:Y:S05]  /*1be0*/  BPT.TRAP 0x1 ;  /* 0x000000040000795c */ /* 0x000fea0000300000 */
.L_x_29:
[----:B------:R-:W-:Y:S04]  /*1bf0*/  BSSY.RECONVERGENT B0, `(.L_x_30) ;  /* 0x0000003000007945 */ /* 0x000fe80003800200 */
[----:B------:R-:W-:Y:S05]  /*1c00*/  @!P4 BRA `(.L_x_31) ;  /* 0x000000000004c947 */ /* 0x000fea0003800000 */
[----:B------:R-:W-:Y:S05]  /*1c10*/  BPT.TRAP 0x1 ;  /* 0x000000040000795c */ /* 0x000fea0000300000 */
.L_x_31:
[----:B------:R-:W-:Y:S05]  /*1c20*/  BSYNC.RECONVERGENT B0 ;  /* 0x0000000000007941 */ /* 0x000fea0003800200 */
.L_x_30:
[----:B------:R-:W-:Y:S02]  /*1c30*/  UIADD3 UR23, UPT, UPT, UR17, 0x1, URZ ;  /* 0x0000000111177890 */ /* 0x000fe4000fffe0ff */
[----:B------:R-:W-:Y:S02]  /*1c40*/  ULEA UR32, UR17, UR6, 0xd ;  /* 0x0000000611207291 */ /* 0x000fe4000f8e68ff */
[----:B------:R-:W-:Y:S02]  /*1c50*/  UISETP.NE.AND UP0, UPT, UR23, 0x11, UPT ;  /* 0x000000111700788c */ /* 0x000fe4000bf05270 */
[----:B------:R-:W-:Y:S02]  /*1c60*/  UIADD3 UR28, UP1, UPT, UR14, 0x80, URZ ;  /* 0x000000800e1c7890 */ /* 0x000fe4000ff3e0ff */
[----:B------:R-:W-:Y:S02]  /*1c70*/  USEL UR9, URZ, 0x1, UP0 ;  /* 0x00000001ff097887 */ /* 0x000fe40008000000 */
[----:B------:R-:W-:-:S02]  /*1c80*/  USEL UR23, UR23, URZ, UP0 ;  /* 0x000000ff17177287 */ /* 0x000fc40008000000 */
[----:B------:R-:W-:Y:S02]  /*1c90*/  UIADD3 UR26, UP0, UPT, UR14, 0x180, URZ ;  /* 0x000001800e1a7890 */ /* 0x000fe4000ff1e0ff */
[----:B------:R-:W-:Y:S01]  /*1ca0*/  ULEA UR8, UR23, UR6, 0x3 ;  /* 0x0000000617087291 */ /* 0x000fe2000f8e18ff */
[----:B------:R-:W-:Y:S01]  /*1cb0*/  LOP3.LUT R15, R15, UR9, RZ, 0x3c, !PT ;  /* 0x000000090f0f7c12 */ /* 0x000fe2000f8e3cff */
[----:B------:R-:W-:Y:S02]  /*1cc0*/  ULOP3.LUT UR33, UR33, 0xfefffff8, URZ, 0xc0, !UPT ;  /* 0xfefffff821217892 */ /* 0x000fe4000f8ec0ff */
[----:B------:R-:W-:Y:S01]  /*1cd0*/  UIADD3.X UR29, UPT, UPT, URZ, UR15, URZ, UP1, !UPT ;  /* 0x0000000fff1d7290 */ /* 0x000fe20008ffe4ff */
[----:B-1----:R-:W-:Y:S01]  /*1ce0*/  SHF.L.U32 R2, R15, 0x1f, RZ ;  /* 0x0000001f0f027819 */ /* 0x002fe200000006ff */
[----:B------:R-:W-:Y:S02]  /*1cf0*/  UIADD3 UR32, UPT, UPT, UR32, 0x3400, URZ ;  /* 0x0000340020207890 */ /* 0x000fe4000fffe0ff */
[----:B------:R-:W-:Y:S01]  /*1d00*/  UIADD3.X UR27, UPT, UPT, URZ, UR15, URZ, UP0, !UPT ;  /* 0x0000000fff1b7290 */ /* 0x000fe200087fe4ff */
[----:B------:R4:W1:Y:S01]  /*1d10*/  SYNCS.PHASECHK.TRANS64.TRYWAIT P0, [UR8+0x88], R2 ;  /* 0x00008802ff0075a7 */ /* 0x0008620008001108 */
[----:B------:R-:W-:Y:S01]  /*1d20*/  ULEA UR8, UR17, UR6, 0xc ;  /* 0x0000000611087291 */ /* 0x000fe2000f8e60ff */
[----:B------:R-:W-:Y:S01]  /*1d30*/  UMOV UR18, 0x0 ;  /* 0x0000000000127882 */ /* 0x000fe20000000000 */
[----:B------:R-:W-:-:S02]  /*1d40*/  UMOV UR19, 0x10000000 ;  /* 0x1000000000137882 */ /* 0x000fc40000000000 */
[----:B------:R-:W-:Y:S01]  /*1d50*/  UIADD3 UR8, UPT, UPT, UR8, 0x25400, URZ ;  /* 0x0002540008087890 */ /* 0x000fe2000fffe0ff */
[----:B------:R2:W-:Y:S01]  /*1d60*/  UTMALDG.3D.2CTA [UR32], [UR28], desc[UR18] ;  /* 0x000012201c0075b4 */ /* 0x0005e20008211000 */
[----:B------:R-:W-:Y:S01]  /*1d70*/  UMOV UR10, UR34 ;  /* 0x00000022000a7c82 */ /* 0x000fe20008000000 */
[----:B------:R-:W-:Y:S01]  /*1d80*/  UMOV UR12, UR36 ;  /* 0x00000024000c7c82 */ /* 0x000fe20008000000 */
[----:B------:R-:W-:Y:S01]  /*1d90*/  UMOV UR9, UR33 ;  /* 0x0000002100097c82 */ /* 0x000fe20008000000 */
[----:B------:R-:W-:Y:S01]  /*1da0*/  UMOV UR25, UR13 ;  /* 0x0000000d00197c82 */ /* 0x000fe20008000000 */
[----:B------:R-:W-:-:S03]  /*1db0*/  UMOV UR17, UR23 ;  /* 0x0000001700117c82 */ /* 0x000fc60008000000 */
[----:B------:R4:W-:Y:S01]  /*1dc0*/  UTMALDG.3D.2CTA [UR8], [UR26], desc[UR18] ;  /* 0x000012081a0075b4 */ /* 0x0009e20008211000 */
[----:B--2---:R-:W-:Y:S01]  /*1dd0*/  UIADD3 UR34, UPT, UPT, UR34, 0x40, URZ ;  /* 0x0000004022227890 */ /* 0x004fe2000fffe0ff */
[----:B------:R-:W-:Y:S11]  /*1de0*/  BRA.U UP2, `(.L_x_32) ;  /* 0xfffffffd024c7547 */ /* 0x000ff6000b83ffff */
.L_x_26:
[----:B-12---:R-:W-:Y:S01]  /*1df0*/  PLOP3.LUT P0, PT, PT, PT, UP5, 0x80, 0x8 ;  /* 0x000000000008781c */ /* 0x006fe20003f0f058 */
[----:B----4-:R-:W-:Y:S01]  /*1e00*/  ULEA UR8, UR23, UR6, 0x3 ;  /* 0x0000000617087291 */ /* 0x010fe2000f8e18ff */
[----:B------:R-:W-:Y:S01]  /*1e10*/  SHF.L.U32 R2, R15, 0x1f, RZ ;  /* 0x0000001f0f027819 */ /* 0x000fe200000006ff */
[----:B------:R-:W-:-:S10]  /*1e20*/  UISETP.GT.AND UP0, UPT, UR7, UR5, UPT ;  /* 0x000000050700728c */ /* 0x000fd4000bf04270 */
[----:B------:R-:W-:Y:S01]  /*1e30*/  @!P0 SYNCS.ARRIVE.TRANS64.A1T0 RZ, [UR6+0x148], RZ ;  /* 0x000148ffffff89a7 */ /* 0x000fe20008100006 */
[----:B------:R1:W2:Y:S01]  /*1e40*/  SYNCS.PHASECHK.TRANS64.TRYWAIT P0, [UR8+0x88], R2 ;  /* 0x00008802ff0075a7 */ /* 0x0002a20008001108 */
[----:B------:R-:W-:Y:S05]  /*1e50*/  BRA.U !UP0, `(.L_x_33) ;  /* 0x0000000108c07547 */ /* 0x000fea000b800000 */
[----:B------:R-:W-:Y:S01]  /*1e60*/  UIADD3 UR26, UPT, UPT, UR24, UR25, URZ ;  /* 0x00000019181a7290 */ /* 0x000fe2000fffe0ff */
[----:B------:R-:W-:-:S11]  /*1e70*/  UMOV UR27, UR23 ;  /* 0x00000017001b7c82 */ /* 0x000fd60008000000 */
.L_x_39:
[----:B------:R-:W-:Y:S01]  /*1e80*/  ULEA UR17, UR27, UR6, 0x3 ;  /* 0x000000061b117291 */ /* 0x000fe2000f8e18ff */
[----:B--2---:R-:W-:Y:S01]  /*1e90*/  @P5 MOV R3, 0x6000 ;  /* 0x0000600000035802 */ /* 0x004fe20000000f00 */
[----:B-12---:R-:W-:Y:S10]  /*1ea0*/  @P0 BRA `(.L_x_34) ;  /* 0x00000000000c0947 */ /* 0x006ff40003800000 */
[----:B------:R-:W-:-:S04]  /*1eb0*/  SHF.L.U32 R5, R15, 0x1f, RZ ;  /* 0x0000001f0f057819 */ /* 0x000fc800000006ff */
[----:B------:R-:W2:Y:S02]  /*1ec0*/  SYNCS.PHASECHK.TRANS64.TRYWAIT P0, [UR17+0x88], R5 ;  /* 0x00008805ff0075a7 */ /* 0x000ea40008001111 */
[----:B--2---:R-:W-:Y:S05]  /*1ed0*/  @!P0 BRA `(.L_x_35) ;  /* 0x0000006000488947 */ /* 0x004fea0003800000 */
.L_x_34:
[----:B------:R2:W-:Y:S01]  /*1ee0*/  @P5 SYNCS.ARRIVE.TRANS64 RZ, [UR17], R3 ;  /* 0x00000003ffff59a7 */ /* 0x0005e20008000011 */
[----:B------:R-:W-:-:S04]  /*1ef0*/  ULOP3.LUT UR8, UR22, 0x2, URZ, 0xfc, !UPT ;  /* 0x0000000216087892 */ /* 0x000fc8000f8efcff */
[----:B------:R-:W-:-:S09]  /*1f00*/  UISETP.NE.AND UP0, UPT, UR8, 0x2, UPT ;  /* 0x000000020800788c */ /* 0x000fd2000bf05270 */
[----:B------:R-:W-:Y:S05]  /*1f10*/  BRA.U UP0, `(.L_x_36) ;  /* 0x0000000100047547 */ /* 0x000fea000b800000 */
[----:B------:R-:W-:Y:S05]  /*1f20*/  BPT.TRAP 0x1 ;  /* 0x000000040000795c */ /* 0x000fea0000300000 */
.L_x_36:
[----:B------:R-:W-:Y:S04]  /*1f30*/  BSSY.RECONVERGENT B0, `(.L_x_37) ;  /* 0x0000003000007945 */ /* 0x000fe80003800200 */
[----:B------:R-:W-:Y:S05]  /*1f40*/  @!P4 BRA `(.L_x_38) ;  /* 0x000000000004c947 */ /* 0x000fea0003800000 */
[----:B------:R-:W-:Y:S05]  /*1f50*/  BPT.TRAP 0x1 ;  /* 0x000000040000795c */ /* 0x000fea0000300000 */
.L_x_38:
[----:B------:R-:W-:Y:S05]  /*1f60*/  BSYNC.RECONVERGENT B0 ;  /* 0x0000000000007941 */ /* 0x000fea0003800200 */
.L_x_37:
        /* <DEDUP_REMOVED lines=9> */
[----:B------:R-:W-:Y:S02]  /*2000*/  USHF.L.U32 UR18, UR25, 0x6, URZ ;  /* 0x0000000619127899 */ /* 0x000fe400080006ff */
[----:B------:R-:W-:Y:S01]  /*2010*/  ULOP3.LUT UR17, UR17, 0xfefffff8, URZ, 0xc0, !UPT ;  /* 0xfefffff811117892 */ /* 0x000fe2000f8ec0ff */
[----:B-1----:R-:W-:Y:S01]  /*2020*/  SHF.L.U32 R2, R15, 0x1f, RZ ;  /* 0x0000001f0f027819 */ /* 0x002fe200000006ff */
[----:B------:R-:W-:Y:S02]  /*2030*/  UIADD3 UR16, UPT, UPT, UR16, 0x3400, URZ ;  /* 0x0000340010107890 */ /* 0x000fe4000fffe0ff */
[----:B------:R-:W-:Y:S01]  /*2040*/  UIADD3.X UR33, UPT, UPT, URZ, UR15, URZ, UP1, !UPT ;  /* 0x0000000fff217290 */ /* 0x000fe20008ffe4ff */
[----:B------:R4:W1:Y:S01]  /*2050*/  SYNCS.PHASECHK.TRANS64.TRYWAIT P0, [UR8+0x88], R2 ;  /* 0x00008802ff0075a7 */ /* 0x0008620008001108 */
[----:B------:R-:W-:-:S02]  /*2060*/  ULEA UR8, UR27, UR6, 0xc ;  /* 0x000000061b087291 */ /* 0x000fc4000f8e60ff */
[----:B------:R-:W-:Y:S02]  /*2070*/  UIADD3.X UR31, UPT, UPT, URZ, UR15, URZ, UP0, !UPT ;  /* 0x0000000fff1f7290 */ /* 0x000fe400087fe4ff */
[----:B------:R-:W-:Y:S01]  /*2080*/  UIADD3 UR8, UPT, UPT, UR8, 0x25400, URZ ;  /* 0x0002540008087890 */ /* 0x000fe2000fffe0ff */
[----:B------:R-:W-:Y:S01]  /*2090*/  UMOV UR28, 0x0 ;  /* 0x00000000001c7882 */ /* 0x000fe20000000000 */
[----:B------:R-:W-:Y:S01]  /*20a0*/  UMOV UR29, 0x10000000 ;  /* 0x10000000001d7882 */ /* 0x000fe20000000000 */
[----:B------:R-:W-:Y:S01]  /*20b0*/  UMOV UR19, UR35 ;  /* 0x0000002300137c82 */ /* 0x000fe20008000000 */
[----:B------:R-:W-:Y:S01]  /*20c0*/  UMOV UR20, UR36 ;  /* 0x0000002400147c82 */ /* 0x000fe20008000000 */
[----:B------:R-:W-:Y:S01]  /*20d0*/  UMOV UR12, UR36 ;  /* 0x00000024000c7c82 */ /* 0x000fe20008000000 */
[----:B------:R-:W-:Y:S01]  /*20e0*/  UMOV UR9, UR17 ;  /* 0x0000001100097c82 */ /* 0x000fe20008000000 */
[----:B------:R-:W-:Y:S01]  /*20f0*/  UMOV UR10, UR18 ;  /* 0x00000012000a7c82 */ /* 0x000fe20008000000 */
[----:B------:R4:W-:Y:S01]  /*2100*/  UTMALDG.3D.2CTA [UR16], [UR32], desc[UR28] ;  /* 0x00001c10200075b4 */ /* 0x0009e20008211000 */
[----:B------:R-:W-:Y:S01]  /*2110*/  UIADD3 UR25, UPT, UPT, UR25, 0x1, URZ ;  /* 0x0000000119197890 */ /* 0x000fe2000fffe0ff */
[----:B------:R-:W-:-:S03]  /*2120*/  UMOV UR27, UR23 ;  /* 0x00000017001b7c82 */ /* 0x000fc60008000000 */
[----:B------:R-:W-:Y:S01]  /*2130*/  UISETP.NE.AND UP0, UPT, UR25, UR26, UPT ;  /* 0x0000001a1900728c */ /* 0x000fe2000bf05270 */
[----:B------:R4:W-:Y:S08]  /*2140*/  UTMALDG.3D.2CTA [UR8], [UR30], desc[UR28] ;  /* 0x00001c081e0075b4 */ /* 0x0009f00008211000 */
[----:B----4-:R-:W-:Y:S05]  /*2150*/  BRA.U UP0, `(.L_x_39) ;  /* 0xfffffffd00487547 */ /* 0x010fea000b83ffff */
.L_x_33:
[----:B-1----:R-:W-:Y:S01]  /*2160*/  LEA R2, R14, UR6, 0x3 ;  /* 0x000000060e027c11 */ /* 0x002fe2000f8e18ff */
[----:B------:R-:W-:Y:S01]  /*2170*/  NOP ;  /* 0x0000000000007918 */ /* 0x000fe20000000000 */
[----:B--2---:R-:W-:Y:S02]  /*2180*/  SHF.L.U32 R3, R12, 0x1f, RZ ;  /* 0x0000001f0c037819 */ /* 0x004fe400000006ff */
[----:B------:R-:W-:Y:S02]  /*2190*/  LEA R4, R14, UR6, 0x4 ;  /* 0x000000060e047c11 */ /* 0x000fe4000f8e20ff */
[----:B------:R-:W1:Y:S02]  /*21a0*/  SYNCS.PHASECHK.TRANS64.TRYWAIT P0, [R2+URZ+0x150], R3 ;  /* 0x00015003020075a7 */ /* 0x000e6400080011ff */
[----:B-1----:R-:W-:Y:S05]  /*21b0*/  @!P0 BRA `(.L_x_40) ;  /* 0x0000005c00a88947 */ /* 0x002fea0003800000 */
.L_x_151:
[----:B------:R-:W2:Y:S01]  /*21c0*/  LDS.128 R4, [R4+0x1e0] ;  /* 0x0001e00004047984 */ /* 0x000ea20000000c00 */
[----:B------:R-:W-:Y:S01]  /*21d0*/  ISETP.GE.AND P0, PT, R26, 0x1, PT ;  /* 0x000000011a00780c */ /* 0x000fe20003f06270 */
[----:B-1----:R-:W-:Y:S01]  /*21e0*/  VIADD R2, R2, 0x160 ;  /* 0x0000016002027836 */ /* 0x002fe20000000000 */
[----:B------:R-:W-:Y:S01]  /*21f0*/  @!PT LDS RZ, [RZ] ;  /* 0x00000000fffff984 */ /* 0x000fe20000000800 */
[----:B------:R-:W-:Y:S01]  /*2200*/  @!PT LDS RZ, [RZ] ;  /* 0x00000000fffff984 */ /* 0x000fe20000000800 */
[----:B------:R-:W-:Y:S01]  /*2210*/  @!PT LDS RZ, [RZ] ;  /* 0x00000000fffff984 */ /* 0x000fe20000000800 */
[----:B------:R-:W-:Y:S01]  /*2220*/  @!PT LDS RZ, [RZ] ;  /* 0x00000000fffff984 */ /* 0x000fe20000000800 */
[----:B------:R1:W-:Y:S06]  /*2230*/  MEMBAR.ALL.CTA ;  /* 0x0000000000007992 */ /* 0x0003ec0000008000 */
[----:B-1----:R-:W1:Y:S01]  /*2240*/  FENCE.VIEW.ASYNC.S ;  /* 0x00000000000073c6 */ /* 0x002e620000000000 */
[----:B------:R-:W-:-:S04]  /*2250*/  PRMT R2, RZ, 0x654, R2 ;  /* 0x00000654ff027816 */ /* 0x000fc80000000002 */
[----:B-1----:R1:W-:Y:S01]  /*2260*/  SYNCS.ARRIVE.TRANS64.RED.A1T0 RZ, [R2+URZ], RZ ;  /* 0x000000ff02ff79a7 */ /* 0x0023e200081004ff */
[----:B--2---:R-:W-:-:S13]  /*2270*/  LOP3.LUT P2, RZ, R6, 0x1, RZ, 0xc0, !PT ;  /* 0x0000000106ff7812 */ /* 0x004fda000784c0ff */
[----:B------:R-:W-:Y:S01]  /*2280*/  @P2 SHF.R.U32.HI R3, RZ, 0x10, R5 ;  /* 0x00000010ff032819 */ /* 0x000fe20000011605 */
[----:B------:R-:W-:Y:S01]  /*2290*/  VOTEU.ANY UP0, P2 ;  /* 0x0000000000ff7886 */ /* 0x000fe20001000100 */
[----:B------:R-:W-:Y:S02]  /*22a0*/  @P2 MOV R13, R4 ;  /* 0x00000004000d2202 */ /* 0x000fe40000000f00 */
[----:B------:R-:W-:Y:S02]  /*22b0*/  @P2 R2UR.BROADCAST UR8, R3 ;  /* 0x00000000030822ca */ /* 0x000fe400008e0000 */
[----:B------:R-:W-:-:S11]  /*22c0*/  @P2 LOP3.LUT R11, R5, 0xffff, RZ, 0xc0, !PT ;  /* 0x0000ffff050b2812 */ /* 0x000fd600078ec0ff */
[----:B------:R-:W-:Y:S01]  /*22d0*/  @UP0 UMOV UR36, UR8 ;  /* 0x0000000800240c82 */ /* 0x000fe20008000000 */
[----:B-1----:R-:W-:Y:S05]  /*22e0*/  @!P0 BRA `(.L_x_41) ;  /* 0x0000000000b88947 */ /* 0x002fea0003800000 */
[----:B------:R-:W3:Y:S01]  /*22f0*/  LDC.64 R4, c[0x0][0xb18] ;  /* 0x0002c600ff047b82 */ /* 0x000ee20000000a00 */
[----:B------:R-:W-:-:S07]  /*2300*/  ISETP.NE.AND P3, PT, R26, 0x1, PT ;  /* 0x000000011a00780c */ /* 0x000fce0003f65270 */
[----:B------:R-:W1:Y:S08]  /*2310*/  LDC.64 R6, c[0x0][0xb10] ;  /* 0x0002c400ff067b82 */ /* 0x000e700000000a00 */
[----:B------:R-:W2:Y:S08]  /*2320*/  LDC R18, c[0x0][0xb20] ;  /* 0x0002c800ff127b82 */ /* 0x000eb00000000800 */
[----:B------:R-:W4:Y:S01]  /*2330*/  LDC R20, c[0x0][0xb0c] ;  /* 0x0002c300ff147b82 */ /* 0x000f220000000800 */
[----:B---3--:R-:W-:Y:S01]  /*2340*/  IMAD.HI.U32 R19, R0, R5, RZ ;  /* 0x0000000500137227 */ /* 0x008fe200078e00ff */
[----:B------:R-:W-:-:S03]  /*2350*/  ISETP.NE.AND P0, PT, R4, 0x1, PT ;  /* 0x000000010400780c */ /* 0x000fc60003f05270 */
[----:B------:R-:W-:-:S03]  /*2360*/  IMAD.HI.U32 R5, R11, R5, RZ ;  /* 0x000000050b057227 */ /* 0x000fc600078e00ff */
[----:B------:R-:W3:Y:S01]  /*2370*/  LDC.64 R2, c[0x0][0xb28] ;  /* 0x0002ca00ff027b82 */ /* 0x000ee20000000a00 */
[----:B-1----:R-:W-:-:S04]  /*2380*/  IMAD.HI.U32 R22, R9, R6, RZ ;  /* 0x0000000609167227 */ /* 0x002fc800078e00ff */
[----:B------:R-:W-:Y:S01]  /*2390*/  IMAD.HI.U32 R24, R13, R6, RZ ;  /* 0x000000060d187227 */ /* 0x000fe200078e00ff */
[----:B------:R-:W-:Y:S02]  /*23a0*/  SHF.R.U32.HI R22, RZ, R7, R22 ;  /* 0x00000007ff167219 */ /* 0x000fe40000011616 */
[-C--:B--2---:R-:W-:Y:S02]  /*23b0*/  SHF.R.U32.HI R19, RZ, R18.reuse, R19 ;  /* 0x00000012ff137219 */ /* 0x084fe40000011613 */
[----:B------:R-:W-:Y:S02]  /*23c0*/  SHF.R.U32.HI R18, RZ, R18, R5 ;  /* 0x00000012ff127219 */ /* 0x000fe40000011605 */
[----:B------:R-:W-:Y:S02]  /*23d0*/  SEL R19, R0, R19, !P0 ;  /* 0x0000001300137207 */ /* 0x000fe40004000000 */
[----:B------:R-:W-:Y:S02]  /*23e0*/  SHF.R.U32.HI R24, RZ, R7, R24 ;  /* 0x00000007ff187219 */ /* 0x000fe40000011618 */
[----:B----4-:R-:W-:-:S02]  /*23f0*/  ISETP.NE.AND P1, PT, R20, 0x1, PT ;  /* 0x000000011400780c */ /* 0x010fc40003f25270 */
[----:B------:R-:W-:Y:S02]  /*2400*/  SEL R5, R11, R18, !P0 ;  /* 0x000000120b057207 */ /* 0x000fe40004000000 */
[----:B------:R-:W-:Y:S02]  /*2410*/  SEL R21, R9, R22, !P1 ;  /* 0x0000001609157207 */ /* 0x000fe40004800000 */
[----:B------:R-:W-:Y:S01]  /*2420*/  SEL R7, R13, R24, !P1 ;  /* 0x000000180d077207 */ /* 0x000fe20004800000 */
[----:B---3--:R-:W-:-:S04]  /*2430*/  IMAD.HI.U32 R22, R19, R2, RZ ;  /* 0x0000000213167227 */ /* 0x008fc800078e00ff */
[----:B------:R-:W-:Y:S01]  /*2440*/  IMAD.HI.U32 R6, R21, R2, RZ ;  /* 0x0000000215067227 */ /* 0x000fe200078e00ff */
[----:B------:R-:W-:-:S04]  /*2450*/  @P3 SHF.R.U32.HI R19, RZ, R3, R22 ;  /* 0x00000003ff133219 */ /* 0x000fc80000011616 */
        /* <DEDUP_REMOVED lines=8> */
[----:B------:R-:W-:-:S04]  /*24e0*/  @!P0 IMAD.HI.U32 R18, R7, R2, RZ ;  /* 0x0000000207128227 */ /* 0x000fc800078e00ff */
[----:B------:R-:W-:Y:S01]  /*24f0*/  IMAD.MOV R2, RZ, RZ, -R6 ;  /* 0x000000ffff027224 */ /* 0x000fe200078e0a06 */
[----:B------:R-:W-:-:S03]  /*2500*/  @!P0 SHF.R.U32.HI R18, RZ, R3, R18 ;  /* 0x00000003ff128219 */ /* 0x000fc60000011612 */
[----:B------:R-:W-:Y:S01]  /*2510*/  IMAD R2, R26, R2, R5 ;  /* 0x000000021a027224 */ /* 0x000fe200078e0205 */
[----:B------:R-:W-:Y:S02]  /*2520*/  @!P0 SEL R3, R7, R18, !P3 ;  /* 0x0000001207038207 */ /* 0x000fe40005800000 */
[----:B------:R-:W-:-:S03]  /*2530*/  IADD3 R18, PT, PT, -R5, RZ, RZ ;  /* 0x000000ff05127210 */ /* 0x000fc60007ffe1ff */
[--C-:B------:R-:W-:Y:S02]  /*2540*/  @!P0 IMAD.IADD R6, R6, 0x1, -R3.reuse ;  /* 0x0000000106068824 */ /* 0x100fe400078e0a03 */
[----:B------:R-:W-:Y:S01]  /*2550*/  @!P0 IMAD R3, R2, R21, R3 ;  /* 0x0000001502038224 */ /* 0x000fe200078e0203 */
[----:B------:R-:W-:Y:S01]  /*2560*/  IADD3 R2, PT, PT, -R7, RZ, RZ ;  /* 0x000000ff07027210 */ /* 0x000fe20007ffe1ff */
[----:B------:R-:W-:Y:S02]  /*2570*/  @!P0 IMAD R5, R26, R6, R7 ;  /* 0x000000061a058224 */ /* 0x000fe400078e0207 */
[----:B------:R-:W-:Y:S02]  /*2580*/  IMAD R11, R4, R18, R11 ;  /* 0x00000012040b7224 */ /* 0x000fe400078e020b */
[----:B------:R-:W-:Y:S02]  /*2590*/  @!P0 IMAD.MOV.U32 R7, RZ, RZ, R3 ;  /* 0x000000ffff078224 */ /* 0x000fe400078e0003 */
[----:B------:R-:W-:-:S02]  /*25a0*/  IMAD R2, R20, R2, R13 ;  /* 0x0000000214027224 */ /* 0x000fc400078e020d */
[----:B------:R-:W-:Y:S02]  /*25b0*/  IMAD R11, R5, R4, R11 ;  /* 0x00000004050b7224 */ /* 0x000fe400078e020b */
[----:B------:R-:W-:Y:S02]  /*25c0*/  IMAD R13, R7, R20, R2 ;  /* 0x00000014070d7224 */ /* 0x000fe400078e0202 */
.L_x_41:
[----:B------:R-:W1:Y:S02]  /*25d0*/  LDCU UR8, c[0x0][0xb30] ;  /* 0x00016600ff0877ac */ /* 0x000e640008000800 */
[----:B-1----:R-:W-:-:S09]  /*25e0*/  UISETP.NE.AND UP0, UPT, UR8, 0x1, UPT ;  /* 0x000000010800788c */ /* 0x002fd2000bf05270 */
[----:B------:R-:W-:Y:S05]  /*25f0*/  BRA.U UP0, `(.L_x_42) ;  /* 0x0000000100407547 */ /* 0x000fea000b800000 */
[----:B------:R-:W1:Y:S08]  /*2600*/  LDC.64 R4, c[0x0][0xb10] ;  /* 0x0002c400ff047b82 */ /* 0x000e700000000a00 */
[----:B------:R-:W2:Y:S08]  /*2610*/  LDC.64 R2, c[0x0][0xb18] ;  /* 0x0002c600ff027b82 */ /* 0x000eb00000000a00 */
[----:B------:R-:W4:Y:S08]  /*2620*/  LDC R6, c[0x0][0xb20] ;  /* 0x0002c800ff067b82 */ /* 0x000f300000000800 */
[----:B------:R-:W3:Y:S01]  /*2630*/  LDC R18, c[0x0][0xb0c] ;  /* 0x0002c300ff127b82 */ /* 0x000ee20000000800 */
[----:B-1----:R-:W-:-:S05]  /*2640*/  IMAD.HI.U32 R4, R13, R4, RZ ;  /* 0x000000040d047227 */ /* 0x002fca00078e00ff */
[----:B------:R-:W-:Y:S01]  /*2650*/  SHF.R.U32.HI R4, RZ, R5, R4 ;  /* 0x00000005ff047219 */ /* 0x000fe20000011604 */
[----:B--2---:R-:W-:Y:S01]  /*2660*/  IMAD.HI.U32 R3, R11, R3, RZ ;  /* 0x000000030b037227 */ /* 0x004fe200078e00ff */
[----:B------:R-:W-:-:S04]  /*2670*/  ISETP.NE.AND P0, PT, R2, 0x1, PT ;  /* 0x000000010200780c */ /* 0x000fc80003f05270 */
[----:B----4-:R-:W-:-:S04]  /*2680*/  SHF.R.U32.HI R6, RZ, R6, R3 ;  /* 0x00000006ff067219 */ /* 0x010fc80000011603 */
[----:B------:R-:W-:Y:S02]  /*2690*/  SEL R3, R11, R6, !P0 ;  /* 0x000000060b037207 */ /* 0x000fe40004000000 */
[----:B---3--:R-:W-:-:S04]  /*26a0*/  ISETP.NE.AND P1, PT, R18, 0x1, PT ;  /* 0x000000011200780c */ /* 0x008fc80003f25270 */
[----:B------:R-:W-:-:S05]  /*26b0*/  SEL R4, R13, R4, !P1 ;  /* 0x000000040d047207 */ /* 0x000fca0004800000 */
[----:B------:R-:W-:Y:S02]  /*26c0*/  IMAD.IADD R5, R3, 0x1, -R4 ;  /* 0x0000000103057824 */ /* 0x000fe400078e0a04 */
[----:B------:R-:W-:Y:S02]  /*26d0*/  IMAD.IADD R3, R4, 0x1, -R3 ;  /* 0x0000000104037824 */ /* 0x000fe400078e0a03 */
[----:B------:R-:W-:Y:S02]  /*26e0*/  IMAD R13, R5, R18, R13 ;  /* 0x00000012050d7224 */ /* 0x000fe400078e020d */
[----:B------:R-:W-:-:S07]  /*26f0*/  IMAD R11, R3, R2, R11 ;  /* 0x00000002030b7224 */ /* 0x000fce00078e020b */
.L_x_42:
[----:B------:R-:W-:Y:S01]  /*2700*/  VIADD R14, R14, 0x1 ;  /* 0x000000010e0e7836 */ /* 0x000fe20000000000 */
[----:B------:R-:W-:Y:S01]  /*2710*/  UPLOP3.LUT UP5, UPT, UPT, UPT, UPT, 0x80, 0x8 ;  /* 0x000000000008789c */ /* 0x000fe20003faf070 */
[----:B------:R-:W-:Y:S02]  /*2720*/  IMAD.IADD R21, R13, 0x1, R64 ;  /* 0x000000010d157824 */ /* 0x000fe400078e0240 */
[----:B------:R-:W-:Y:S01]  /*2730*/  IMAD.IADD R20, R11, 0x1, R62 ;  /* 0x000000010b147824 */ /* 0x000fe200078e023e */
[----:B------:R-:W-:-:S04]  /*2740*/  ISETP.NE.AND P0, PT, R14, 0x2, PT ;  /* 0x000000020e00780c */ /* 0x000fc80003f05270 */
[----:B------:R-:W-:Y:S02]  /*2750*/  SEL R3, RZ, 0x1, P0 ;  /* 0x00000001ff037807 */ /* 0x000fe40000000000 */
[----:B------:R-:W-:Y:S02]  /*2760*/  SEL R14, R14, RZ, P0 ;  /* 0x000000ff0e0e7207 */ /* 0x000fe40000000000 */
[----:B------:R-:W-:Y:S01]  /*2770*/  LOP3.LUT R12, R12, R3, RZ, 0x3c, !PT ;  /* 0x000000030c0c7212 */ /* 0x000fe200078e3cff */
[----:B------:R-:W-:Y:S06]  /*2780*/  @P2 BRA `(.L_x_43) ;  /* 0xfffffff000542947 */ /* 0x000fec000383ffff */
[----:B------:R-:W-:Y:S01]  /*2790*/  UIADD3 UR6, UPT, UPT, UR6, 0x88, URZ ;  /* 0x0000008806067890 */ /* 0x000fe2000fffe0ff */
[----:B------:R-:W-:-:S03]  /*27a0*/  SHF.L.U32 R3, R15, 0x1f, RZ ;  /* 0x0000001f0f037819 */ /* 0x000fc600000006ff */
[----:B------:R-:W-:-:S09]  /*27b0*/  ULEA UR4, UR23, UR6, 0x3 ;  /* 0x0000000617047291 */ /* 0x000fd2000f8e18ff */
[----:B------:R-:W1:Y:S02]  /*27c0*/  SYNCS.PHASECHK.TRANS64.TRYWAIT P0, [UR4], R3 ;  /* 0x00000003ff0075a7 */ /* 0x000e640008001104 */
[----:B-1----:R-:W-:Y:S05]  /*27d0*/  @!P0 BRA `(.L_x_44) ;  /* 0x0000005800348947 */ /* 0x002fea0003800000 */
.L_x_153:
[----:B------:R-:W-:-:S04]  /*27e0*/  UIADD3 UR5, UPT, UPT, UR23, 0x1, URZ ;  /* 0x0000000117057890 */ /* 0x000fc8000fffe0ff */
[----:B------:R-:W-:-:S04]  /*27f0*/  UISETP.NE.AND UP0, UPT, UR5, 0x11, UPT ;  /* 0x000000110500788c */ /* 0x000fc8000bf05270 */
[----:B------:R-:W-:Y:S02]  /*2800*/  USEL UR7, URZ, 0x1, UP0 ;  /* 0x00000001ff077887 */ /* 0x000fe40008000000 */
[----:B------:R-:W-:-:S04]  /*2810*/  USEL UR5, UR5, URZ, UP0 ;  /* 0x000000ff05057287 */ /* 0x000fc80008000000 */
[----:B------:R-:W-:Y:S01]  /*2820*/  ULEA UR4, UR5, UR6, 0x3 ;  /* 0x0000000605047291 */ /* 0x000fe2000f8e18ff */
[----:B------:R-:W-:-:S04]  /*2830*/  LOP3.LUT R2, R15, UR7, RZ, 0x3c, !PT ;  /* 0x000000070f027c12 */ /* 0x000fc8000f8e3cff */
[----:B-1----:R-:W-:-:S04]  /*2840*/  SHF.L.U32 R3, R2, 0x1f, RZ ;  /* 0x0000001f02037819 */ /* 0x002fc800000006ff */
[----:B------:R-:W1:Y:S02]  /*2850*/  SYNCS.PHASECHK.TRANS64.TRYWAIT P0, [UR4], R3 ;  /* 0x00000003ff0075a7 */ /* 0x000e640008001104 */
[----:B-1----:R-:W-:Y:S05]  /*2860*/  @!P0 BRA `(.L_x_45) ;  /* 0x0000005800288947 */ /* 0x002fea0003800000 */
.L_x_155:
        /* <DEDUP_REMOVED lines=9> */
.L_x_157:
        /* <DEDUP_REMOVED lines=9> */
.L_x_159:
        /* <DEDUP_REMOVED lines=9> */
.L_x_161:
        /* <DEDUP_REMOVED lines=9> */
.L_x_163:
        /* <DEDUP_REMOVED lines=9> */
.L_x_165:
        /* <DEDUP_REMOVED lines=9> */
.L_x_167:
        /* <DEDUP_REMOVED lines=9> */
.L_x_169:
        /* <DEDUP_REMOVED lines=9> */
.L_x_171:
        /* <DEDUP_REMOVED lines=9> */
.L_x_173:
        /* <DEDUP_REMOVED lines=9> */
.L_x_175:
        /* <DEDUP_REMOVED lines=9> */
.L_x_177:
        /* <DEDUP_REMOVED lines=9> */
.L_x_179:
        /* <DEDUP_REMOVED lines=9> */
.L_x_181:
        /* <DEDUP_REMOVED lines=9> */
.L_x_183:
[----:B------:R-:W-:-:S04]  /*3050*/  UIADD3 UR5, UPT, UPT, UR5, 0x1, URZ ;  /* 0x0000000105057890 */ /* 0x000fc8000fffe0ff */
[----:B------:R-:W-:-:S04]  /*3060*/  UISETP.NE.AND UP0, UPT, UR5, 0x11, UPT ;  /* 0x000000110500788c */ /* 0x000fc8000bf05270 */
[----:B------:R-:W-:Y:S02]  /*3070*/  USEL UR4, URZ, 0x1, UP0 ;  /* 0x00000001ff047887 */ /* 0x000fe40008000000 */
[----:B------:R-:W-:-:S04]  /*3080*/  USEL UR5, UR5, URZ, UP0 ;  /* 0x000000ff05057287 */ /* 0x000fc80008000000 */
[----:B------:R-:W-:Y:S01]  /*3090*/  ULEA UR5, UR5, UR6, 0x3 ;  /* 0x0000000605057291 */ /* 0x000fe2000f8e18ff */
[----:B-1----:R-:W-:-:S04]  /*30a0*/  LOP3.LUT R3, R2, UR4, RZ, 0x3c, !PT ;  /* 0x0000000402037c12 */ /* 0x002fc8000f8e3cff */
[----:B------:R-:W-:Y:S01]  /*30b0*/  SHF.L.U32 R3, R3, 0x1f, RZ ;  /* 0x0000001f03037819 */ /* 0x000fe200000006ff */
[----:B---3--:R-:W-:-:S07]  /*30c0*/  IMAD.U32 R0, RZ, RZ, UR5 ;  /* 0x00000005ff007e24 */ /* 0x008fce000f8e00ff */
.L_x_60:
[----:B-1----:R1:W2:Y:S02]  /*30d0*/  SYNCS.PHASECHK.TRANS64.TRYWAIT P0, [R0+URZ], R3 ;  /* 0x00000003000075a7 */ /* 0x0022a400080011ff */
[----:B--2---:R-:W-:Y:S05]  /*30e0*/  @!P0 NANOSLEEP.SYNCS 0x989680 ;  /* 0x009896800000895d */ /* 0x004fea0003900000 */
[----:B------:R-:W2:Y:S02]  /*30f0*/  @!P0 SYNCS.PHASECHK.TRANS64 P0, [R0+URZ], R3 ;  /* 0x00000003000085a7 */ /* 0x000ea400080010ff */
[----:B--2---:R-:W-:Y:S05]  /*3100*/  @P0 EXIT ;  /* 0x000000000000094d */ /* 0x004fea0003800000 */
[----:B------:R-:W-:Y:S05]  /*3110*/  BRA `(.L_x_60) ;  /* 0xfffffffc00ec7947 */ /* 0x000fea000383ffff */
.L_x_23:
[----:B------:R-:W-:-:S04]  /*3120*/  UISETP.NE.AND UP1, UPT, UR37, URZ, UPT ;  /* 0x000000ff2500728c */ /* 0x000fc8000bf25270 */
[----:B------:R-:W-:-:S09]  /*3130*/  UISETP.NE.OR UP1, UPT, UR10, 0x1, UP1 ;  /* 0x000000010a00788c */ /* 0x000fd20008f25670 */
[----:B------:R-:W-:Y:S05]  /*3140*/  BRA.U UP1, `(.L_x_61) ;  /* 0x00000005014c7547 */ /* 0x000fea000b800000 */
[----:B------:R-:W-:Y:S01]  /*3150*/  HFMA2 R11, -RZ, RZ, 0, 0 ;  /* 0x00000000ff0b7431 */ /* 0x000fe200000001ff */
[----:B------:R-:W-:Y:S01]  /*3160*/  ISETP.GE.U32.AND P2, PT, R10, 0x2, PT ;  /* 0x000000020a00780c */ /* 0x000fe20003f46070 */
[----:B------:R-:W-:Y:S01]  /*3170*/  IMAD.MOV.U32 R12, RZ, RZ, 0x1 ;  /* 0x00000001ff0c7424 */ /* 0x000fe200078e00ff */
[----:B------:R-:W-:Y:S01]  /*3180*/  CS2R R8, SRZ ;  /* 0x0000000000087805 */ /* 0x000fe2000001ff00 */
[----:B------:R-:W-:Y:S01]  /*3190*/  IMAD.MOV.U32 R3, RZ, RZ, RZ ;  /* 0x000000ffff037224 */ /* 0x000fe200078e00ff */
[----:B------:R-:W-:Y:S01]  /*31a0*/  UMOV UR4, 0x400 ;  /* 0x0000040000047882 */ /* 0x000fe20000000000 */
[----:B------:R-:W-:Y:S01]  /*31b0*/  UMOV UR6, URZ ;  /* 0x000000ff00067c82 */ /* 0x000fe20008000000 */
[----:B------:R-:W-:-:S12]  /*31c0*/  ULEA UR37, UR37, UR4, 0x18 ;  /* 0x0000000425257291 */ /* 0x000fd8000f8ec0ff */
.L_x_65:
[----:B------:R-:W-:Y:S02]  /*31d0*/  LEA R0, R3, UR37, 0x3 ;  /* 0x0000002503007c11 */ /* 0x000fe4000f8e18ff */
[----:B------:R-:W-:-:S03]  /*31e0*/  SHF.L.U32 R5, R8, 0x1f, RZ ;  /* 0x0000001f08057819 */ /* 0x000fc600000006ff */
[----:B------:R-:W-:Y:S01]  /*31f0*/  VIADD R4, R0, 0x1c0 ;  /* 0x000001c000047836 */ /* 0x000fe20000000000 */
[----:B------:R-:W1:Y:S02]  /*3200*/  SYNCS.PHASECHK.TRANS64.TRYWAIT P0, [R0+URZ+0x1b0], R5 ;  /* 0x0001b005000075a7 */ /* 0x000e6400080011ff */
[----:B-1----:R-:W-:Y:S05]  /*3210*/  @!P0 BRA `(.L_x_62) ;  /* 0x0000005400248947 */ /* 0x002fea0003800000 */
.L_x_184:
[----:B------:R-:W-:Y:S01]  /*3220*/  ULEA UR5, UR6, UR37, 0x3 ;  /* 0x0000002506057291 */ /* 0x000fe2000f8e18ff */
[----:B------:R-:W-:Y:S01]  /*3230*/  PRMT R4, RZ, 0x654, R4 ;  /* 0x00000654ff047816 */ /* 0x000fe20000000004 */
[----:B-1----:R-:W-:Y:S01]  /*3240*/  @!P2 IMAD.MOV.U32 R5, RZ, RZ, 0x10 ;  /* 0x00000010ff05a424 */ /* 0x002fe200078e00ff */
[----:B------:R-:W-:Y:S01]  /*3250*/  SHF.L.U32 R7, R12, 0x1f, RZ ;  /* 0x0000001f0c077819 */ /* 0x000fe200000006ff */
[----:B------:R-:W-:Y:S01]  /*3260*/  UIADD3 UR4, UPT, UPT, UR5, 0x150, URZ ;  /* 0x0000015005047890 */ /* 0x000fe2000fffe0ff */
[----:B------:R1:W-:Y:S05]  /*3270*/  SYNCS.ARRIVE.TRANS64.RED.A1T0 RZ, [R4+URZ], RZ ;  /* 0x000000ff04ff79a7 */ /* 0x0003ea00081004ff */
[----:B------:R-:W-:Y:S01]  /*3280*/  IMAD.U32 R13, RZ, RZ, UR4 ;  /* 0x00000004ff0d7e24 */ /* 0x000fe2000f8e00ff */
[----:B------:R-:W2:Y:S04]  /*3290*/  SYNCS.PHASECHK.TRANS64.TRYWAIT P0, [UR5+0x160], R7 ;  /* 0x00016007ff0075a7 */ /* 0x000ea80008001105 */
[----:B------:R-:W-:Y:S01]  /*32a0*/  PRMT R13, R10, 0x654, R13 ;  /* 0x000006540a0d7816 */ /* 0x000fe2000000000d */
[----:B-12---:R-:W-:Y:S06]  /*32b0*/  @!P0 BRA `(.L_x_63) ;  /* 0x0000005400108947 */ /* 0x006fec0003800000 */
.L_x_186:
[----:B------:R-:W-:Y:S01]  /*32c0*/  ULEA UR4, UR6, UR37, 0x4 ;  /* 0x0000002506047291 */ /* 0x000fe2000f8e20ff */
[----:B------:R-:W-:Y:S01]  /*32d0*/  SEL R2, R13, R2, !P2 ;  /* 0x000000020d027207 */ /* 0x000fe20005000000 */
[----:B------:R-:W-:Y:S01]  /*32e0*/  UIADD3 UR5, UPT, UPT, UR5, 0x150, URZ ;  /* 0x0000015005057890 */ /* 0x000fe2000fffe0ff */
[----:B-1----:R-:W-:Y:S01]  /*32f0*/  LEA R0, R11, UR37, 0x3 ;  /* 0x000000250b007c11 */ /* 0x002fe2000f8e18ff */
[----:B------:R-:W-:Y:S01]  /*3300*/  UIADD3 UR4, UPT, UPT, UR4, 0x1e0, URZ ;  /* 0x000001e004047890 */ /* 0x000fe2000fffe0ff */
[----:B------:R1:W-:Y:S01]  /*3310*/  @!P2 SYNCS.ARRIVE.TRANS64.RED RZ, [R2+URZ], R5 ;  /* 0x0000000502ffa9a7 */ /* 0x0003e200080004ff */
[----:B------:R-:W-:Y:S01]  /*3320*/  UIADD3 UR6, UPT, UPT, UR6, 0x1, URZ ;  /* 0x0000000106067890 */ /* 0x000fe2000fffe0ff */
[----:B------:R-:W-:-:S03]  /*3330*/  VIADD R3, R3, 0x1 ;  /* 0x0000000103037836 */ /* 0x000fc60000000000 */
[----:B------:R-:W-:Y:S02]  /*3340*/  UISETP.NE.AND UP0, UPT, UR6, 0x2, UPT ;  /* 0x000000020600788c */ /* 0x000fe4000bf05270 */
[----:B------:R-:W-:Y:S01]  /*3350*/  ISETP.NE.AND P0, PT, R3, 0x2, PT ;  /* 0x000000020300780c */ /* 0x000fe20003f05270 */
[----:B------:R-:W-:Y:S06]  /*3360*/  UGETNEXTWORKID.BROADCAST [UR4], [UR5] ;  /* 0x00000000040073ca */ /* 0x000fec0008000100 */
[----:B------:R-:W-:Y:S02]  /*3370*/  USEL UR4, URZ, 0x1, UP0 ;  /* 0x00000001ff047887 */ /* 0x000fe40008000000 */
[----:B------:R-:W-:-:S04]  /*3380*/  USEL UR6, UR6, URZ, UP0 ;  /* 0x000000ff06067287 */ /* 0x000fc80008000000 */
[----:B------:R-:W-:Y:S02]  /*3390*/  LOP3.LUT R12, R12, UR4, RZ, 0x3c, !PT ;  /* 0x000000040c0c7c12 */ /* 0x000fe4000f8e3cff */
[----:B-1----:R-:W-:-:S04]  /*33a0*/  SHF.L.U32 R5, R9, 0x1f, RZ ;  /* 0x0000001f09057819 */ /* 0x002fc800000006ff */
[----:B------:R-:W1:Y:S02]  /*33b0*/  SYNCS.PHASECHK.TRANS64.TRYWAIT P1, [R0+URZ+0x150], R5 ;  /* 0x00015005000075a7 */ /* 0x000e6400080211ff */
[----:B-1----:R-:W-:Y:S05]  /*33c0*/  @!P1 BRA `(.L_x_64) ;  /* 0x0000005000e49947 */ /* 0x002fea0003800000 */
.L_x_187:
[----:B------:R-:W-:Y:S01]  /*33d0*/  LEA R4, R11, UR37, 0x4 ;  /* 0x000000250b047c11 */ /* 0x000fe2000f8e20ff */
[----:B-1----:R-:W-:Y:S01]  /*33e0*/  VIADD R0, R0, 0x160 ;  /* 0x0000016000007836 */ /* 0x002fe20000000000 */
[----:B------:R-:W-:Y:S01]  /*33f0*/  SEL R3, R3, RZ, P0 ;  /* 0x000000ff03037207 */ /* 0x000fe20000000000 */
[----:B------:R-:W-:-:S03]  /*3400*/  VIADD R11, R11, 0x1 ;  /* 0x000000010b0b7836 */ /* 0x000fc60000000000 */
[----:B------:R-:W1:Y:S01]  /*3410*/  LDS.128 R4, [R4+0x1e0] ;  /* 0x0001e00004047984 */ /* 0x000e620000000c00 */
[----:B------:R-:W-:Y:S02]  /*3420*/  PRMT R0, RZ, 0x654, R0 ;  /* 0x00000654ff007816 */ /* 0x000fe40000000000 */
[C---:B------:R-:W-:Y:S01]  /*3430*/  ISETP.NE.AND P1, PT, R11.reuse, 0x2, PT ;  /* 0x000000020b00780c */ /* 0x040fe20003f25270 */
[----:B------:R-:W-:Y:S01]  /*3440*/  @!PT LDS RZ, [RZ] ;  /* 0x00000000fffff984 */ /* 0x000fe20000000800 */
[----:B------:R-:W-:Y:S01]  /*3450*/  @!PT LDS RZ, [RZ] ;  /* 0x00000000fffff984 */ /* 0x000fe20000000800 */
[----:B------:R-:W-:Y:S01]  /*3460*/  @!PT LDS RZ, [RZ] ;  /* 0x00000000fffff984 */ /* 0x000fe20000000800 */
[----:B------:R-:W-:Y:S01]  /*3470*/  @!PT LDS RZ, [RZ] ;  /* 0x00000000fffff984 */ /* 0x000fe20000000800 */
[----:B------:R2:W-:Y:S06]  /*3480*/  MEMBAR.ALL.CTA ;  /* 0x0000000000007992 */ /* 0x0005ec0000008000 */
[----:B--2---:R-:W2:Y:S01]  /*3490*/  FENCE.VIEW.ASYNC.S ;  /* 0x00000000000073c6 */ /* 0x004ea20000000000 */
[----:B------:R-:W-:Y:S01]  /*34a0*/  SEL R11, R11, RZ, P1 ;  /* 0x000000ff0b0b7207 */ /* 0x000fe20000800000 */
[----:B--2---:R2:W-:Y:S01]  /*34b0*/  SYNCS.ARRIVE.TRANS64.RED.A1T0 RZ, [R0+URZ], RZ ;  /* 0x000000ff00ff79a7 */ /* 0x0045e200081004ff */
[----:B-1----:R-:W-:-:S02]  /*34c0*/  LOP3.LUT P3, RZ, R6, 0x1, RZ, 0xc0, !PT ;  /* 0x0000000106ff7812 */ /* 0x002fc4000786c0ff */
[----:B------:R-:W-:-:S04]  /*34d0*/  SEL R5, RZ, 0x1, P0 ;  /* 0x00000001ff057807 */ /* 0x000fc80000000000 */
[----:B------:R-:W-:Y:S02]  /*34e0*/  LOP3.LUT R8, R8, R5, RZ, 0x3c, !PT ;  /* 0x0000000508087212 */ /* 0x000fe400078e3cff */
[----:B--2---:R-:W-:-:S04]  /*34f0*/  SEL R0, RZ, 0x1, P1 ;  /* 0x00000001ff007807 */ /* 0x004fc80000800000 */
[----:B------:R-:W-:Y:S01]  /*3500*/  LOP3.LUT R9, R9, R0, RZ, 0x3c, !PT ;  /* 0x0000000009097212 */ /* 0x000fe200078e3cff */
[----:B------:R-:W-:Y:S06]  /*3510*/  @P3 BRA `(.L_x_65) ;  /* 0xfffffffc002c3947 */ /* 0x000fec000383ffff */
[----:B------:R-:W-:Y:S01]  /*3520*/  ULEA UR5, UR6, UR37, 0x3 ;  /* 0x0000002506057291 */ /* 0x000fe2000f8e18ff */
[----:B------:R-:W-:-:S08]  /*3530*/  SHF.L.U32 R3, R12, 0x1f, RZ ;  /* 0x0000001f0c037819 */ /* 0x000fd000000006ff */
[----:B------:R-:W1:Y:S02]  /*3540*/  SYNCS.PHASECHK.TRANS64 P0, [UR5+0x160], R3 ;  /* 0x00016003ff0075a7 */ /* 0x000e640008001005 */
[----:B-1----:R-:W-:Y:S05]  /*3550*/  @P0 BRA `(.L_x_66) ;  /* 0x0000000000080947 */ /* 0x002fea0003800000 */
[----:B------:R-:W1:Y:S02]  /*3560*/  SYNCS.PHASECHK.TRANS64.TRYWAIT P0, [UR5+0x160], R3 ;  /* 0x00016003ff0075a7 */ /* 0x000e640008001105 */
[----:B-1----:R-:W-:Y:S05]  /*3570*/  @!P0 BRA `(.L_x_67) ;  /* 0x00000050008c8947 */ /* 0x002fea0003800000 */
.L_x_66:
[----:B------:R-:W-:-:S04]  /*3580*/  UIADD3 UR4, UPT, UPT, UR6, 0x1, URZ ;  /* 0x0000000106047890 */ /* 0x000fc8000fffe0ff */
[----:B------:R-:W-:-:S04]  /*3590*/  UISETP.NE.AND UP0, UPT, UR4, 0x2, UPT ;  /* 0x000000020400788c */ /* 0x000fc8000bf05270 */
[----:B------:R-:W-:Y:S02]  /*35a0*/  USEL UR7, URZ, 0x1, UP0 ;  /* 0x00000001ff077887 */ /* 0x000fe40008000000 */
[----:B------:R-:W-:-:S04]  /*35b0*/  USEL UR4, UR4, URZ, UP0 ;  /* 0x000000ff04047287 */ /* 0x000fc80008000000 */
[----:B------:R-:W-:Y:S01]  /*35c0*/  ULEA UR4, UR4, UR37, 0x3 ;  /* 0x0000002504047291 */ /* 0x000fe2000f8e18ff */
[----:B-1----:R-:W-:-:S04]  /*35d0*/  LOP3.LUT R3, R12, UR7, RZ, 0x3c, !PT ;  /* 0x000000070c037c12 */ /* 0x002fc8000f8e3cff */
[----:B------:R-:W-:-:S04]  /*35e0*/  SHF.L.U32 R0, R3, 0x1f, RZ ;  /* 0x0000001f03007819 */ /* 0x000fc800000006ff */
[----:B------:R-:W1:Y:S02]  /*35f0*/  SYNCS.PHASECHK.TRANS64 P0, [UR4+0x160], R0 ;  /* 0x00016000ff0075a7 */ /* 0x000e640008001004 */
[----:B-1----:R-:W-:Y:S05]  /*3600*/  @P0 EXIT ;  /* 0x000000000000094d */ /* 0x002fea0003800000 */
[----:B------:R-:W-:Y:S02]  /*3610*/  SHF.L.U32 R3, R3, 0x1f, RZ ;  /* 0x0000001f03037819 */ /* 0x000fe400000006ff */
[----:B------:R-:W-:-:S07]  /*3620*/  MOV R0, UR4 ;  /* 0x0000000400007c02 */ /* 0x000fce0008000f00 */
.L_x_68:
[----:B-1----:R1:W2:Y:S02]  /*3630*/  SYNCS.PHASECHK.TRANS64.TRYWAIT P0, [R0+URZ+0x160], R3 ;  /* 0x00016003000075a7 */ /* 0x0022a400080011ff */
[----:B--2---:R-:W-:Y:S05]  /*3640*/  @!P0 NANOSLEEP.SYNCS 0x989680 ;  /* 0x009896800000895d */ /* 0x004fea0003900000 */
[----:B------:R-:W2:Y:S02]  /*3650*/  @!P0 SYNCS.PHASECHK.TRANS64 P0, [R0+URZ+0x160], R3 ;  /* 0x00016003000085a7 */ /* 0x000ea400080010ff */
[----:B--2---:R-:W-:Y:S05]  /*3660*/  @P0 EXIT ;  /* 0x000000000000094d */ /* 0x004fea0003800000 */
[----:B------:R-:W-:Y:S05]  /*3670*/  BRA `(.L_x_68) ;  /* 0xfffffffc00ec7947 */ /* 0x000fea000383ffff */
.L_x_61:
[----:B------:R-:W-:Y:S05]  /*3680*/  BRA.U UP4, `(.L_x_69) ;  /* 0x0000001104d87547 */ /* 0x000fea000b800000 */
[----:B------:R-:W-:Y:S01]  /*3690*/  UMOV UR6, 0x40 ;  /* 0x0000004000067882 */ /* 0x000fe20000000000 */
[----:B------:R-:W-:Y:S01]  /*36a0*/  NOP ;  /* 0x0000000000007918 */ /* 0x000fe20000000000 */
[----:B------:R-:W-:Y:S01]  /*36b0*/  ULEA UR6, UR37, UR6, 0x18 ;  /* 0x0000000625067291 */ /* 0x000fe2000f8ec0ff */
[----:B------:R-:W-:Y:S02]  /*36c0*/  UMOV UR7, 0x400 ;  /* 0x0000040000077882 */ /* 0x000fe40000000000 */
[----:B------:R-:W-:-:S06]  /*36d0*/  ULEA UR37, UR37, UR7, 0x18 ;  /* 0x0000000725257291 */ /* 0x000fcc000f8ec0ff */
[----:B------:R-:W1:Y:S02]  /*36e0*/  LDS.U8 R2, [UR6+0x1c] ;  /* 0x00001c06ff027984 */ /* 0x000e640008000000 */
[----:B-1----:R-:W-:-:S13]  /*36f0*/  ISETP.NE.AND P0, PT, R2, RZ, PT ;  /* 0x000000ff0200720c */ /* 0x002fda0003f05270 */
[----:B------:R-:W-:Y:S05]  /*3700*/  @P0 BRA `(.L_x_70) ;  /* 0x0000000400080947 */ /* 0x000fea0003800000 */
[----:B------:R-:W-:Y:S02]  /*3710*/  UISETP.NE.U32.AND UP0, UPT, UR5, 0x1, UPT ;  /* 0x000000010500788c */ /* 0x000fe4000bf05070 */
[----:B------:R-:W-:-:S07]  /*3720*/  UIADD3 UR8, UPT, UPT, UR6, 0x8, URZ ;  /* 0x0000000806087890 */ /* 0x000fce000fffe0ff */
[----:B------:R-:W-:Y:S05]  /*3730*/  BRA.U !UP0, `(.L_x_71) ;  /* 0x00000001089c7547 */ /* 0x000fea000b800000 */
[----:B------:R-:W-:Y:S01]  /*3740*/  ELECT P0, URZ, PT ;  /* 0x0000000000ff782f */ /* 0x000fe20003800000 */
[----:B------:R-:W-:-:S12]  /*3750*/  BSSY B0, `(.L_x_71) ;  /* 0x0000025000007945 */ /* 0x000fd80003800000 */
[----:B------:R-:W-:Y:S05]  /*3760*/  @!P0 BRA `(.L_x_72) ;  /* 0x00000000008c8947 */ /* 0x000fea0003800000 */
[----:B------:R-:W-:-:S05]  /*3770*/  UMOV UR7, 0x10 ;  /* 0x0000001000077882 */ /* 0x000fca0000000000 */
[----:B------:R-:W-:Y:S04]  /*3780*/  DEPBAR.LE SB1, 0x36 ;  /* 0x00009d800000791a */ /* 0x000fe80000000000 */
[----:B------:R-:W1:Y:S02]  /*3790*/  UTCATOMSWS.2CTA.FIND_AND_SET.ALIGN UP1, UR7, UR7 ;  /* 0x00000007000775e3 */ /* 0x000e640008220800 */
[----:B-1----:R-:W-:Y:S01]  /*37a0*/  MOV R11, UR7 ;  /* 0x00000007000b7c02 */ /* 0x002fe20008000f00 */
[----:B------:R-:W-:Y:S06]  /*37b0*/  BRA.U UP1, `(.L_x_73) ;  /* 0x0000000101187547 */ /* 0x000fec000b800000 */
.L_x_74:
[----:B------:R-:W-:Y:S05]  /*37c0*/  NANOSLEEP 0x64 ;  /* 0x000000640000795d */ /* 0x000fea0003800000 */
[----:B------:R-:W-:-:S05]  /*37d0*/  UMOV UR7, 0x10 ;  /* 0x0000001000077882 */ /* 0x000fca0000000000 */
[----:B------:R-:W-:Y:S04]  /*37e0*/  DEPBAR.LE SB1, 0x36 ;  /* 0x00009d800000791a */ /* 0x000fe80000000000 */
[----:B------:R-:W1:Y:S02]  /*37f0*/  UTCATOMSWS.2CTA.FIND_AND_SET.ALIGN UP1, UR7, UR7 ;  /* 0x00000007000775e3 */ /* 0x000e640008220800 */
[----:B-1----:R-:W-:Y:S01]  /*3800*/  MOV R11, UR7 ;  /* 0x00000007000b7c02 */ /* 0x002fe20008000f00 */
[----:B------:R-:W-:Y:S05]  /*3810*/  BRA.U !UP1, `(.L_x_74) ;  /* 0xfffffffd09e87547 */ /* 0x000fea000b83ffff */
.L_x_73:
[----:B------:R-:W1:Y:S01]  /*3820*/  LDS R5, [UR6+0x10] ;  /* 0x00001006ff057984 */ /* 0x000e620008000800 */
[----:B------:R-:W-:Y:S01]  /*3830*/  IMAD.U32 R3, RZ, RZ, UR37 ;  /* 0x00000025ff037e24 */ /* 0x000fe2000f8e00ff */
[----:B------:R-:W-:-:S03]  /*3840*/  MOV R2, UR4 ;  /* 0x0000000400027c02 */ /* 0x000fc60008000f00 */
[----:B------:R-:W-:Y:S01]  /*3850*/  VIADD R3, R3, 0x200 ;  /* 0x0000020003037836 */ /* 0x000fe20000000000 */
[----:B-1----:R-:W-:-:S04]  /*3860*/  SHF.L.U32 R5, R5, 0x1f, RZ ;  /* 0x0000001f05057819 */ /* 0x002fc800000006ff */
[----:B------:R-:W1:Y:S02]  /*3870*/  SYNCS.PHASECHK.TRANS64.TRYWAIT P0, [UR6+0x8], R5 ;  /* 0x00000805ff0075a7 */ /* 0x000e640008001106 */
[----:B-1----:R-:W-:Y:S05]  /*3880*/  @P0 BRA `(.L_x_75) ;  /* 0x0000000000080947 */ /* 0x002fea0003800000 */
[----:B------:R-:W1:Y:S02]  /*3890*/  SYNCS.PHASECHK.TRANS64.TRYWAIT P0, [UR6+0x8], R5 ;  /* 0x00000805ff0075a7 */ /* 0x000e640008001106 */
[----:B-1----:R-:W-:Y:S05]  /*38a0*/  @!P0 BRA `(.L_x_76) ;  /* 0x0000004c00d88947 */ /* 0x002fea0003800000 */
.L_x_75:
[----:B-1----:R-:W-:Y:S01]  /*38b0*/  HFMA2 R4, -RZ, RZ, 0, 5.9604644775390625e-08 ;  /* 0x00000001ff047431 */ /* 0x002fe200000001ff */
[----:B------:R-:W-:Y:S01]  /*38c0*/  UPRMT UR7, UR4, 0x654, UR8 ;  /* 0x0000065404077896 */ /* 0x000fe20008000008 */
[----:B------:R-:W-:Y:S01]  /*38d0*/  IMAD.MOV.U32 R6, RZ, RZ, 0xffff ;  /* 0x0000ffffff067424 */ /* 0x000fe200078e00ff */
[----:B------:R-:W-:Y:S01]  /*38e0*/  PRMT R2, R2, 0x654, R3 ;  /* 0x0000065402027816 */ /* 0x000fe20000000003 */
[----:B------:R-:W-:Y:S02]  /*38f0*/  IMAD.MOV.U32 R5, RZ, RZ, 0x4 ;  /* 0x00000004ff057424 */ /* 0x000fe400078e00ff */
[----:B------:R-:W-:Y:S01]  /*3900*/  IMAD.SHL.U32 R9, R11, 0x20, RZ ;  /* 0x000000200b097824 */ /* 0x000fe200078e00ff */
[----:B------:R-:W-:Y:S02]  /*3910*/  MOV R3, UR7 ;  /* 0x0000000700037c02 */ /* 0x000fe40008000f00 */
[-C--:B------:R-:W-:Y:S01]  /*3920*/  SHF.L.U32 R7, R6, R11.reuse, RZ ;  /* 0x0000000b06077219 */ /* 0x080fe200000006ff */
[----:B------:R1:W-:Y:S01]  /*3930*/  SYNCS.ARRIVE.TRANS64.RED RZ, [UR7], R5 ;  /* 0x00000005ffff79a7 */ /* 0x0003e20008000407 */
[----:B------:R-:W-:Y:S01]  /*3940*/  SHF.L.U32 R6, R4, R11, RZ ;  /* 0x0000000b04067219 */ /* 0x000fe200000006ff */
[----:B------:R1:W-:Y:S04]  /*3950*/  STS [UR37+0x200], R9 ;  /* 0x00020009ff007988 */ /* 0x0003e80008000825 */
[----:B------:R1:W-:Y:S04]  /*3960*/  STAS [R2.64], R11 ;  /* 0x0000000b02007dbd */ /* 0x0003e8000c0008ff */
[----:B------:R1:W-:Y:S04]  /*3970*/  ATOMS.OR RZ, [UR6+0x14], R7 ;  /* 0x00001407ffff798c */ /* 0x0003e8000b000006 */
[----:B------:R1:W-:Y:S04]  /*3980*/  ATOMS.OR RZ, [UR6+0x18], R6 ;  /* 0x00001806ffff798c */ /* 0x0003e8000b000006 */
[----:B------:R1:W-:Y:S02]  /*3990*/  ATOMS.XOR RZ, [UR6+0x10], R4 ;  /* 0x00001004ffff798c */ /* 0x0003e4000b800006 */
.L_x_72:
[----:B------:R-:W-:Y:S05]  /*39a0*/  BSYNC B0 ;  /* 0x0000000000007941 */ /* 0x000fea0003800000 */
.L_x_71:
[----:B------:R-:W-:Y:S05]  /*39b0*/  BRA.U UP0, `(.L_x_77) ;  /* 0x00000001006c7547 */ /* 0x000fea000b800000 */
[----:B------:R-:W-:-:S03]  /*39c0*/  UMOV UR7, 0xffffffff ;  /* 0xffffffff00077882 */ /* 0x000fc60000000000 */
[----:B------:R-:W-:Y:S05]  /*39d0*/  BRA.DIV UR7, `(.L_x_78) ;  /* 0x0000004e07a47947 */ /* 0x000fea000b800000 */
[----:B------:R-:W-:-:S13]  /*39e0*/  ELECT P6, URZ, PT ;  /* 0x0000000000ff782f */ /* 0x000fda00038c0000 */
.L_x_191:
[----:B------:R-:W-:Y:S05]  /*39f0*/  @!P6 BRA `(.L_x_77) ;  /* 0x00000000005ce947 */ /* 0x000fea0003800000 */
[----:B-1----:R-:W1:Y:S02]  /*3a00*/  LDS R3, [UR6+0x10] ;  /* 0x00001006ff037984 */ /* 0x002e640008000800 */
[----:B-1----:R-:W-:-:S04]  /*3a10*/  SHF.L.U32 R3, R3, 0x1f, RZ ;  /* 0x0000001f03037819 */ /* 0x002fc800000006ff */
[----:B------:R-:W1:Y:S02]  /*3a20*/  SYNCS.PHASECHK.TRANS64.TRYWAIT P0, [UR6+0x8], R3 ;  /* 0x00000803ff0075a7 */ /* 0x000e640008001106 */
[----:B-1----:R-:W-:Y:S05]  /*3a30*/  @P0 BRA `(.L_x_79) ;  /* 0x0000000000080947 */ /* 0x002fea0003800000 */
[----:B------:R-:W1:Y:S02]  /*3a40*/  SYNCS.PHASECHK.TRANS64.TRYWAIT P0, [UR6+0x8], R3 ;  /* 0x00000803ff0075a7 */ /* 0x000e640008001106 */
[----:B-1----:R-:W-:Y:S05]  /*3a50*/  @!P0 BRA `(.L_x_80) ;  /* 0x0000004c00a48947 */ /* 0x002fea0003800000 */
.L_x_79:
[----:B------:R-:W2:Y:S01]  /*3a60*/  LDS R5, [UR37+0x200] ;  /* 0x00020025ff057984 */ /* 0x000ea20008000800 */
[----:B-1----:R-:W-:Y:S02]  /*3a70*/  HFMA2 R2, -RZ, RZ, 0, 5.9604644775390625e-08 ;  /* 0x00000001ff027431 */ /* 0x002fe400000001ff */
[----:B------:R-:W-:Y:S01]  /*3a80*/  IMAD.MOV.U32 R3, RZ, RZ, 0xffff ;  /* 0x0000ffffff037424 */ /* 0x000fe200078e00ff */
[----:B------:R-:W-:Y:S01]  /*3a90*/  UPRMT UR7, UR4, 0x654, UR8 ;  /* 0x0000065404077896 */ /* 0x000fe20008000008 */
[----:B--2---:R-:W-:-:S03]  /*3aa0*/  IMAD.SHL.U32 R4, R5, 0x20, RZ ;  /* 0x0000002005047824 */ /* 0x004fc600078e00ff */
[-C--:B------:R-:W-:Y:S02]  /*3ab0*/  SHF.L.U32 R3, R3, R5.reuse, RZ ;  /* 0x0000000503037219 */ /* 0x080fe400000006ff */
[----:B------:R-:W-:Y:S01]  /*3ac0*/  SHF.L.U32 R5, R2, R5, RZ ;  /* 0x0000000502057219 */ /* 0x000fe200000006ff */
[----:B------:R2:W-:Y:S04]  /*3ad0*/  STS [UR37+0x200], R4 ;  /* 0x00020004ff007988 */ /* 0x0005e80008000825 */
[----:B------:R2:W-:Y:S04]  /*3ae0*/  ATOMS.OR RZ, [UR6+0x14], R3 ;  /* 0x00001403ffff798c */ /* 0x0005e8000b000006 */
[----:B------:R2:W-:Y:S01]  /*3af0*/  ATOMS.OR RZ, [UR6+0x18], R5 ;  /* 0x00001805ffff798c */ /* 0x0005e2000b000006 */
[----:B------:R-:W-:Y:S03]  /*3b00*/  SYNCS.ARRIVE.TRANS64.RED.A1T0 RZ, [UR7], RZ ;  /* 0x000000ffffff79a7 */ /* 0x000fe60008100407 */
[----:B------:R2:W-:Y:S01]  /*3b10*/  ATOMS.XOR RZ, [UR6+0x10], R2 ;  /* 0x00001002ffff798c */ /* 0x0005e2000b800006 */
[----:B------:R-:W-:Y:S05]  /*3b20*/  BRA `(.L_x_77) ;  /* 0x0000000000107947 */ /* 0x000fea0003800000 */
.L_x_70:
[----:B------:R-:W-:-:S05]  /*3b30*/  MOV R2, 0xffffffff ;  /* 0xffffffff00027802 */ /* 0x000fca0000000f00 */
[----:B------:R1:W-:Y:S02]  /*3b40*/  STS [UR37+0x200], R2 ;  /* 0x00020002ff007988 */ /* 0x0003e40008000825 */
[----:B-1----:R-:W-:Y:S02]  /*3b50*/  MOV R2, 0x3b70 ;  /* 0x00003b7000027802 */ /* 0x002fe40000000f00 */
[----:B-----5:R-:W-:Y:S05]  /*3b60*/  CALL.REL.NOINC `($__internal_1_$__cuda_sm10x_tcgen05_guardrail_trap_phase_invalid_during_alloc) ;  /* 0x0000005400047944 */ /* 0x020fea0003c00000 */
.L_x_77:
[----:B------:R-:W-:Y:S05]  /*3b70*/  WARPSYNC.ALL ;  /* 0x0000000000007948 */ /* 0x000fea0003800000 */
[----:B------:R-:W3:Y:S01]  /*3b80*/  S2UR UR7, SR_CgaCtaId ;  /* 0x00000000000779c3 */ /* 0x000ee20000008800 */
[----:B------:R-:W-:Y:S01]  /*3b90*/  UMOV UR6, 0x400 ;  /* 0x0000040000067882 */ /* 0x000fe20000000000 */
[----:B------:R-:W-:-:S06]  /*3ba0*/  NOP ;  /* 0x0000000000007918 */ /* 0x000fcc0000000000 */
[----:B------:R-:W-:Y:S06]  /*3bb0*/  BAR.ARV 0x6, 0xa0 ;  /* 0x0182800000007b1d */ /* 0x000fec0000002000 */
[----:B------:R-:W4:Y:S01]  /*3bc0*/  LDCU UR8, c[0x0][0x38c] ;  /* 0x00007180ff0877ac */ /* 0x000f220008000800 */
[----:B------:R-:W-:Y:S01]  /*3bd0*/  LOP3.LUT R0, R0, 0xffff, RZ, 0xc0, !PT ;  /* 0x0000ffff00007812 */ /* 0x000fe200078ec0ff */
[----:B-1----:R-:W-:Y:S01]  /*3be0*/  IMAD.MOV.U32 R9, RZ, RZ, 0x1 ;  /* 0x00000001ff097424 */ /* 0x002fe200078e00ff */
[----:B------:R-:W-:Y:S01]  /*3bf0*/  LOP3.LUT R8, R8, 0xffff, RZ, 0xc0, !PT ;  /* 0x0000ffff08087812 */ /* 0x000fe200078ec0ff */
[----:B------:R-:W-:Y:S01]  /*3c00*/  UMOV UR19, URZ ;  /* 0x000000ff00137c82 */ /* 0x000fe20008000000 */
[----:B------:R-:W-:Y:S01]  /*3c10*/  R2UR UR11, R0 ;  /* 0x00000000000b72ca */ /* 0x000fe200000e0000 */
[----:B------:R-:W-:Y:S01]  /*3c20*/  UMOV UR18, URZ ;  /* 0x000000ff00127c82 */ /* 0x000fe20008000000 */
[----:B------:R-:W-:Y:S01]  /*3c30*/  R2UR UR12, R8 ;  /* 0x00000000080c72ca */ /* 0x000fe200000e0000 */
[----:B------:R-:W-:Y:S01]  /*3c40*/  IMAD.MOV.U32 R8, RZ, RZ, RZ ;  /* 0x000000ffff087224 */ /* 0x000fe200078e00ff */
[----:B------:R-:W-:Y:S01]  /*3c50*/  UMOV UR17, URZ ;  /* 0x000000ff00117c82 */ /* 0x000fe20008000000 */
[----:B---3--:R-:W-:-:S02]  /*3c60*/  ULEA UR7, UR7, UR6, 0x18 ;  /* 0x0000000607077291 */ /* 0x008fc4000f8ec0ff */
[----:B------:R-:W-:Y:S02]  /*3c70*/  UISETP.NE.AND UP2, UPT, UR5, URZ, UPT ;  /* 0x000000ff0500728c */ /* 0x000fe4000bf45270 */
[----:B------:R-:W-:Y:S02]  /*3c80*/  UIADD3 UR13, UPT, UPT, UR7, 0x3400, URZ ;  /* 0x00003400070d7890 */ /* 0x000fe4000fffe0ff */
[----:B------:R-:W-:Y:S02]  /*3c90*/  UIADD3 UR14, UPT, UPT, UR7, 0x25400, URZ ;  /* 0x00025400070e7890 */ /* 0x000fe4000fffe0ff */
[----:B----4-:R-:W-:Y:S01]  /*3ca0*/  UIADD3 UR8, UPT, UPT, UR8, 0x3f, URZ ;  /* 0x0000003f08087890 */ /* 0x010fe2000fffe0ff */
[----:B--2---:R-:W1:Y:S01]  /*3cb0*/  LDS R2, [UR7+0x200] ;  /* 0x00020007ff027984 */ /* 0x004e620008000800 */
[----:B------:R-:W-:Y:S02]  /*3cc0*/  USHF.R.U32.HI UR13, URZ, 0x4, UR13 ;  /* 0x00000004ff0d7899 */ /* 0x000fe4000801160d */
[----:B------:R-:W-:-:S02]  /*3cd0*/  USHF.R.S32.HI UR6, URZ, 0x1f, UR8 ;  /* 0x0000001fff067899 */ /* 0x000fc40008011408 */
[----:B------:R-:W-:Y:S02]  /*3ce0*/  USHF.R.U32.HI UR14, URZ, 0x4, UR14 ;  /* 0x00000004ff0e7899 */ /* 0x000fe4000801160e */
[----:B------:R-:W-:Y:S02]  /*3cf0*/  ULEA.HI UR6, UR6, UR8, URZ, 0x6 ;  /* 0x0000000806067291 */ /* 0x000fe4000f8f30ff */
[----:B------:R-:W-:Y:S02]  /*3d00*/  ULOP3.LUT UR13, UR13, 0x3fff, URZ, 0xc0, !UPT ;  /* 0x00003fff0d0d7892 */ /* 0x000fe4000f8ec0ff */
[----:B------:R-:W-:Y:S02]  /*3d10*/  USHF.R.S32.HI UR6, URZ, 0x6, UR6 ;  /* 0x00000006ff067899 */ /* 0x000fe40008011406 */
[----:B------:R-:W-:Y:S02]  /*3d20*/  ULOP3.LUT UR14, UR14, 0x3fff, URZ, 0xc0, !UPT ;  /* 0x00003fff0e0e7892 */ /* 0x000fe4000f8ec0ff */
[----:B------:R-:W-:Y:S01]  /*3d30*/  UISETP.LT.AND UP0, UPT, UR6, 0x1, UPT ;  /* 0x000000010600788c */ /* 0x000fe2000bf01270 */
[----:B------:R-:W-:Y:S01]  /*3d40*/  UMOV UR28, 0x0 ;  /* 0x00000000001c7882 */ /* 0x000fe20000000000 */
[----:B------:R-:W-:Y:S01]  /*3d50*/  UMOV UR29, 0x8100010 ;  /* 0x08100010001d7882 */ /* 0x000fe20000000000 */
[----:B------:R-:W-:-:S02]  /*3d60*/  ULOP3.LUT UR13, UR13, 0x10000, URZ, 0xfc, !UPT ;  /* 0x000100000d0d7892 */ /* 0x000fc4000f8efcff */
[----:B------:R-:W-:Y:S02]  /*3d70*/  ULOP3.LUT UR14, UR14, 0x10000, URZ, 0xfc, !UPT ;  /* 0x000100000e0e7892 */ /* 0x000fe4000f8efcff */
[----:B------:R-:W-:Y:S01]  /*3d80*/  USEL UR20, UR6, 0x1, !UP0 ;  /* 0x0000000106147887 */ /* 0x000fe2000c000000 */
[----:B------:R-:W-:Y:S01]  /*3d90*/  UMOV UR26, 0x0 ;  /* 0x00000000001a7882 */ /* 0x000fe20000000000 */
[----:B------:R-:W-:Y:S01]  /*3da0*/  UMOV UR27, 0x8100010 ;  /* 0x08100010001b7882 */ /* 0x000fe20000000000 */
[----:B------:R-:W-:Y:S01]  /*3db0*/  UMOV UR24, 0x0 ;  /* 0x0000000000187882 */ /* 0x000fe20000000000 */
[----:B------:R-:W-:Y:S01]  /*3dc0*/  UMOV UR25, 0x8100010 ;  /* 0x0810001000197882 */ /* 0x000fe20000000000 */
[----:B------:R-:W-:Y:S01]  /*3dd0*/  UMOV UR22, 0x0 ;  /* 0x0000000000167882 */ /* 0x000fe20000000000 */
[----:B------:R-:W-:Y:S01]  /*3de0*/  UMOV UR23, 0x8100010 ;  /* 0x0810001000177882 */ /* 0x000fe20000000000 */
[----:B-1----:R-:W-:Y:S02]  /*3df0*/  R2UR UR21, R2 ;  /* 0x00000000021572ca */ /* 0x002fe400000e0000 */
[----:B------:R-:W-:-:S13]  /*3e00*/  CS2R R2, SRZ ;  /* 0x0000000000027805 */ /* 0x000fda000001ff00 */
.L_x_88:
[C---:B------:R-:W-:Y:S02]  /*3e10*/  LEA R0, R8.reuse, UR7, 0x3 ;  /* 0x0000000708007c11 */ /* 0x040fe4000f8e18ff */
[----:B------:R-:W-:Y:S02]  /*3e20*/  SHF.L.U32 R5, R3, 0x1f, RZ ;  /* 0x0000001f03057819 */ /* 0x000fe400000006ff */
[----:B------:R-:W-:Y:S02]  /*3e30*/  LEA R4, R8, UR7, 0x4 ;  /* 0x0000000708047c11 */ /* 0x000fe4000f8e20ff */
[----:B------:R-:W1:Y:S02]  /*3e40*/  SYNCS.PHASECHK.TRANS64.TRYWAIT P0, [R0+URZ+0x150], R5 ;  /* 0x00015005000075a7 */ /* 0x000e6400080011ff */
[----:B-1-34-:R-:W-:Y:S05]  /*3e50*/  @!P0 BRA `(.L_x_81) ;  /* 0x0000004800bc8947 */ /* 0x01afea0003800000 */
.L_x_192:
[----:B-1----:R-:W1:Y:S01]  /*3e60*/  LDS.128 R4, [R4+0x1e0] ;  /* 0x0001e00004047984 */ /* 0x002e620000000c00 */
[----:B------:R-:W-:Y:S02]  /*3e70*/  VIADD R0, R0, 0x160 ;  /* 0x0000016000007836 */ /* 0x000fe40000000000 */
[----:B------:R-:W-:Y:S01]  /*3e80*/  VIADD R8, R8, 0x1 ;  /* 0x0000000108087836 */ /* 0x000fe20000000000 */
[----:B------:R-:W-:Y:S01]  /*3e90*/  @!PT LDS RZ, [RZ] ;  /* 0x00000000fffff984 */ /* 0x000fe20000000800 */
[----:B------:R-:W-:Y:S01]  /*3ea0*/  @!PT LDS RZ, [RZ] ;  /* 0x00000000fffff984 */ /* 0x000fe20000000800 */
[----:B------:R-:W-:Y:S01]  /*3eb0*/  @!PT LDS RZ, [RZ] ;  /* 0x00000000fffff984 */ /* 0x000fe20000000800 */
[----:B------:R-:W-:Y:S01]  /*3ec0*/  @!PT LDS RZ, [RZ] ;  /* 0x00000000fffff984 */ /* 0x000fe20000000800 */
[----:B------:R2:W-:Y:S06]  /*3ed0*/  MEMBAR.ALL.CTA ;  /* 0x0000000000007992 */ /* 0x0005ec0000008000 */
[----:B--2---:R-:W2:Y:S01]  /*3ee0*/  FENCE.VIEW.ASYNC.S ;  /* 0x00000000000073c6 */ /* 0x004ea20000000000 */
[----:B------:R-:W-:-:S04]  /*3ef0*/  PRMT R0, RZ, 0x654, R0 ;  /* 0x00000654ff007816 */ /* 0x000fc80000000000 */
[----:B--2---:R2:W-:Y:S01]  /*3f00*/  SYNCS.ARRIVE.TRANS64.RED.A1T0 RZ, [R0+URZ], RZ ;  /* 0x000000ff00ff79a7 */ /* 0x0045e200081004ff */
[----:B-1----:R-:W-:Y:S01]  /*3f10*/  LOP3.LUT P1, RZ, R6, 0x1, RZ, 0xc0, !PT ;  /* 0x0000000106ff7812 */ /* 0x002fe2000782c0ff */
[----:B--2---:R-:W-:-:S12]  /*3f20*/  BRA.U UP2, `(.L_x_82) ;  /* 0x0000000502087547 */ /* 0x004fd8000b800000 */
[----:B------:R-:W1:Y:S01]  /*3f30*/  LDCU UR8, c[0x0][0x38c] ;  /* 0x00007180ff0877ac */ /* 0x000e620008000800 */
[----:B------:R-:W-:Y:S02]  /*3f40*/  PLOP3.LUT P2, PT, PT, PT, PT, 0x80, 0x8 ;  /* 0x000000000008781c */ /* 0x000fe40003f4f070 */
[----:B------:R-:W-:Y:S01]  /*3f50*/  SHF.L.U32 R5, R9, 0x1f, RZ ;  /* 0x0000001f09057819 */ /* 0x000fe200000006ff */
[----:B------:R-:W-:Y:S02]  /*3f60*/  ULEA UR9, UR19, UR7, 0x3 ;  /* 0x0000000713097291 */ /* 0x000fe4000f8e18ff */
[----:B------:R-:W-:Y:S02]  /*3f70*/  ULEA UR10, UR19, UR21, 0x5 ;  /* 0x00000015130a7291 */ /* 0x000fe4000f8e28ff */
[----:B-1----:R-:W-:-:S06]  /*3f80*/  UISETP.GE.AND UP0, UPT, UR8, 0x1, UPT ;  /* 0x000000010800788c */ /* 0x002fcc000bf06270 */
[----:B------:R-:W-:-:S05]  /*3f90*/  PLOP3.LUT P0, PT, PT, PT, UP0, 0x80, 0x8 ;  /* 0x000000000008781c */ /* 0x000fca0003f0f008 */
[----:B------:R-:W-:-:S08]  /*3fa0*/  @UP0 ULEA UR8, UR18, UR7, 0x3 ;  /* 0x0000000712080291 */ /* 0x000fd0000f8e18ff */
[----:B------:R-:W-:-:S04]  /*3fb0*/  @P0 SHF.L.U32 R0, R2, 0x1f, RZ ;  /* 0x0000001f02000819 */ /* 0x000fc800000006ff */
[----:B------:R1:W2:Y:S01]  /*3fc0*/  @P0 SYNCS.PHASECHK.TRANS64.TRYWAIT P2, [UR8], R0 ;  /* 0x00000000ff0005a7 */ /* 0x0002a20008041108 */
[----:B------:R-:W3:Y:S02]  /*3fd0*/  SYNCS.PHASECHK.TRANS64.TRYWAIT P0, [UR9+0x190], R5 ;  /* 0x00019005ff0075a7 */ /* 0x000ee40008001109 */
[----:B-123--:R-:W-:Y:S05]  /*3fe0*/  @!P0 BRA `(.L_x_83) ;  /* 0x00000048006c8947 */ /* 0x00efea0003800000 */
.L_x_194:
[----:B------:R-:W-:Y:S01]  /*3ff0*/  UMOV UR16, UR17 ;  /* 0x0000001100107c82 */ /* 0x000fe20008000000 */
[----:B------:R-:W-:Y:S05]  /*4000*/  BRA.U !UP0, `(.L_x_84) ;  /* 0x0000000108c07547 */ /* 0x000fea000b800000 */
[----:B------:R-:W-:Y:S02]  /*4010*/  UIADD3 UR16, UPT, UPT, UR20, UR17, URZ ;  /* 0x0000001114107290 */ /* 0x000fe4000fffe0ff */
[----:B------:R-:W-:Y:S01]  /*4020*/  UPLOP3.LUT UP3, UPT, UPT, UPT, UPT, 0x40, 0x4 ;  /* 0x000000000004789c */ /* 0x000fe20003f6e870 */
[----:B------:R-:W-:Y:S01]  /*4030*/  UMOV UR15, UR6 ;  /* 0x00000006000f7c82 */ /* 0x000fe20008000000 */
[----:B------:R-:W-:-:S09]  /*4040*/  UMOV UR46, UR18 ;  /* 0x00000012002e7c82 */ /* 0x000fd20008000000 */
.L_x_87:
[----:B--2---:R-:W-:Y:S01]  /*4050*/  ULEA UR8, UR46, UR7, 0x3 ;  /* 0x000000072e087291 */ /* 0x004fe2000f8e18ff */
[----:B---3--:R-:W-:Y:S11]  /*4060*/  @P2 BRA `(.L_x_85) ;  /* 0x00000000000c2947 */ /* 0x008ff60003800000 */
[----:B-1----:R-:W-:Y:S04]  /*4070*/  SHF.L.U32 R5, R2, 0x1f, RZ ;  /* 0x0000001f02057819 */ /* 0x002fe800000006ff */
[----:B------:R-:W1:Y:S02]  /*4080*/  SYNCS.PHASECHK.TRANS64.TRYWAIT P0, [UR8], R5 ;  /* 0x00000005ff0075a7 */ /* 0x000e640008001108 */
[----:B-1----:R-:W-:Y:S05]  /*4090*/  @!P0 BRA `(.L_x_86) ;  /* 0x0000004800588947 */ /* 0x002fea0003800000 */
.L_x_85:
[----:B------:R-:W-:Y:S01]  /*40a0*/  UISETP.NE.AND UP0, UPT, UR15, 0x1, UPT ;  /* 0x000000010f00788c */ /* 0x000fe2000bf05270 */
[----:B------:R-:W-:Y:S01]  /*40b0*/  PLOP3.LUT P2, PT, PT, PT, PT, 0x80, 0x8 ;  /* 0x000000000008781c */ /* 0x000fe20003f4f070 */
[----:B------:R-:W-:Y:S02]  /*40c0*/  UIADD3 UR18, UPT, UPT, UR46, 0x1, URZ ;  /* 0x000000012e127890 */ /* 0x000fe4000fffe0ff */
[----:B------:R-:W-:Y:S02]  /*40d0*/  ULEA UR32, UR46, UR14, 0x8 ;  /* 0x0000000e2e207291 */ /* 0x000fe4000f8e40ff */
[----:B------:R-:W-:Y:S01]  /*40e0*/  UISETP.NE.AND UP1, UPT, UR18, 0x11, UPT ;  /* 0x000000111200788c */ /* 0x000fe2000bf25270 */
[----:B------:R-:W-:Y:S01]  /*40f0*/  PLOP3.LUT P0, PT, PT, PT, UP0, 0x80, 0x8 ;  /* 0x000000000008781c */ /* 0x000fe20003f0f008 */
[----:B------:R-:W-:Y:S02]  /*4100*/  UIADD3 UR44, UPT, UPT, UR32, 0x2, URZ ;  /* 0x00000002202c7890 */ /* 0x000fe4000fffe0ff */
[----:B------:R-:W-:Y:S02]  /*4110*/  USEL UR31, URZ, 0x1, UP1 ;  /* 0x00000001ff1f7887 */ /* 0x000fe40008800000 */
[----:B------:R-:W-:Y:S02]  /*4120*/  USEL UR18, UR18, URZ, UP1 ;  /* 0x000000ff12127287 */ /* 0x000fe40008800000 */
[----:B------:R-:W-:Y:S02]  /*4130*/  UIADD3 UR40, UPT, UPT, UR32, 0x4, URZ ;  /* 0x0000000420287890 */ /* 0x000fe4000fffe0ff */
[----:B------:R-:W-:Y:S01]  /*4140*/  @UP0 ULEA UR30, UR18, UR7, 0x3 ;  /* 0x00000007121e0291 */ /* 0x000fe2000f8e18ff */
[----:B------:R-:W-:Y:S01]  /*4150*/  LOP3.LUT R2, R2, UR31, RZ, 0x3c, !PT ;  /* 0x0000001f02027c12 */ /* 0x000fe2000f8e3cff */
[----:B------:R-:W-:Y:S02]  /*4160*/  UIADD3 UR36, UPT, UPT, UR32, 0x6, URZ ;  /* 0x0000000620247890 */ /* 0x000fe4000fffe0ff */
[----:B------:R-:W-:Y:S01]  /*4170*/  UIADD3 UR8, UPT, UPT, UR8, 0x88, URZ ;  /* 0x0000008808087890 */ /* 0x000fe2000fffe0ff */
[----:B-1----:R-:W-:Y:S01]  /*4180*/  @P0 SHF.L.U32 R0, R2, 0x1f, RZ ;  /* 0x0000001f02000819 */ /* 0x002fe200000006ff */
[----:B------:R-:W-:Y:S02]  /*4190*/  UIADD3 UR17, UPT, UPT, UR17, 0x1, URZ ;  /* 0x0000000111117890 */ /* 0x000fe4000fffe0ff */
[----:B------:R-:W-:Y:S01]  /*41a0*/  UIADD3 UR15, UPT, UPT, UR15, -0x1, URZ ;  /* 0xffffffff0f0f7890 */ /* 0x000fe2000fffe0ff */
[----:B------:R2:W3:Y:S01]  /*41b0*/  @P0 SYNCS.PHASECHK.TRANS64.TRYWAIT P2, [UR30], R0 ;  /* 0x00000000ff0005a7 */ /* 0x0004e2000804111e */
[----:B------:R-:W-:Y:S02]  /*41c0*/  ULEA UR30, UR46, UR13, 0x9 ;  /* 0x0000000d2e1e7291 */ /* 0x000fe4000f8e48ff */
[----:B------:R-:W-:Y:S02]  /*41d0*/  UISETP.NE.AND UP0, UPT, UR17, UR16, UPT ;  /* 0x000000101100728c */ /* 0x000fe4000bf05270 */
[----:B------:R-:W-:Y:S02]  /*41e0*/  UIADD3 UR42, UPT, UPT, UR30, 0x2, URZ ;  /* 0x000000021e2a7890 */ /* 0x000fe4000fffe0ff */
[----:B------:R-:W-:Y:S02]  /*41f0*/  UIADD3 UR38, UPT, UPT, UR30, 0x4, URZ ;  /* 0x000000041e267890 */ /* 0x000fe4000fffe0ff */
[----:B------:R-:W-:Y:S01]  /*4200*/  UIADD3 UR34, UPT, UPT, UR30, 0x6, URZ ;  /* 0x000000061e227890 */ /* 0x000fe2000fffe0ff */
[----:B------:R-:W-:Y:S01]  /*4210*/  UMOV UR33, 0x40004040 ;  /* 0x4000404000217882 */ /* 0x000fe20000000000 */
[----:B------:R-:W-:Y:S01]  /*4220*/  UMOV UR31, 0x40004040 ;  /* 0x40004040001f7882 */ /* 0x000fe20000000000 */
[----:B------:R-:W-:Y:S01]  /*4230*/  UMOV UR45, 0x40004040 ;  /* 0x40004040002d7882 */ /* 0x000fe20000000000 */
[----:B------:R2:W-:Y:S01]  /*4240*/  UTCHMMA.2CTA gdesc[UR30], gdesc[UR32], tmem[UR10], tmem[UR28], idesc[UR29], UP3 ;  /* 0x00ff1c201e0075ea */ /* 0x0005e20009a0000a */
[----:B------:R-:W-:Y:S01]  /*4250*/  UPLOP3.LUT UP3, UPT, UPT, UPT, UPT, 0x80, 0x8 ;  /* 0x000000000008789c */ /* 0x000fe20003f6f070 */
[----:B------:R-:W-:Y:S01]  /*4260*/  UMOV UR43, 0x40004040 ;  /* 0x40004040002b7882 */ /* 0x000fe20000000000 */
[----:B------:R-:W-:Y:S01]  /*4270*/  UMOV UR41, 0x40004040 ;  /* 0x4000404000297882 */ /* 0x000fe20000000000 */
[----:B------:R2:W-:Y:S01]  /*4280*/  UTCHMMA.2CTA gdesc[UR42], gdesc[UR44], tmem[UR10], tmem[UR26], idesc[UR27], UPT ;  /* 0x00ff1a2c2a0075ea */ /* 0x0005e2000ba0000a */
[----:B------:R-:W-:Y:S01]  /*4290*/  UMOV UR39, 0x40004040 ;  /* 0x4000404000277882 */ /* 0x000fe20000000000 */
[----:B------:R-:W-:Y:S01]  /*42a0*/  UMOV UR37, 0x40004040 ;  /* 0x4000404000257882 */ /* 0x000fe20000000000 */
[----:B------:R-:W-:Y:S01]  /*42b0*/  UMOV UR35, 0x40004040 ;  /* 0x4000404000237882 */ /* 0x000fe20000000000 */
[----:B------:R2:W-:Y:S01]  /*42c0*/  UTCHMMA.2CTA gdesc[UR38], gdesc[UR40], tmem[UR10], tmem[UR24], idesc[UR25], UPT ;  /* 0x00ff1828260075ea */ /* 0x0005e2000ba0000a */
[----:B------:R2:W-:Y:S01]  /*42d0*/  UTCHMMA.2CTA gdesc[UR34], gdesc[UR36], tmem[UR10], tmem[UR22], idesc[UR23], UPT ;  /* 0x00ff1624220075ea */ /* 0x0005e2000ba0000a */
[----:B------:R2:W-:Y:S01]  /*42e0*/  UTCBAR.2CTA.MULTICAST [UR8], URZ, UR12 ;  /* 0x000000ff080073e9 */ /* 0x0005e2000820080c */
[----:B------:R-:W-:Y:S01]  /*42f0*/  UMOV UR46, UR18 ;  /* 0x00000012002e7c82 */ /* 0x000fe20008000000 */
[----:B------:R-:W-:Y:S05]  /*4300*/  BRA.U UP0, `(.L_x_87) ;  /* 0xfffffffd00507547 */ /* 0x000fea000b83ffff */
.L_x_84:
[----:B------:R-:W-:Y:S01]  /*4310*/  UIADD3 UR9, UPT, UPT, UR9, 0x170, URZ ;  /* 0x0000017009097890 */ /* 0x000fe2000fffe0ff */
[----:B------:R-:W-:-:S08]  /*4320*/  UMOV UR17, UR16 ;  /* 0x0000001000117c82 */ /* 0x000fd00008000000 */
[----:B------:R4:W-:Y:S01]  /*4330*/  UTCBAR.2CTA.MULTICAST [UR9], URZ, UR11 ;  /* 0x000000ff090073e9 */ /* 0x0009e2000820080b */
[----:B------:R-:W-:Y:S02]  /*4340*/  NOP ;  /* 0x0000000000007918 */ /* 0x000fe40000000000 */
.L_x_82:
[----:B------:R-:W-:Y:S01]  /*4350*/  UIADD3 UR19, UPT, UPT, UR19, 0x1, URZ ;  /* 0x0000000113137890 */ /* 0x000fe2000fffe0ff */
[----:B------:R-:W-:-:S03]  /*4360*/  ISETP.NE.AND P0, PT, R8, 0x2, PT ;  /* 0x000000020800780c */ /* 0x000fc60003f05270 */
[----:B------:R-:W-:Y:S01]  /*4370*/  UISETP.NE.AND UP0, UPT, UR19, 0x4, UPT ;  /* 0x000000041300788c */ /* 0x000fe2000bf05270 */
[----:B-12---:R-:W-:Y:S02]  /*4380*/  SEL R0, RZ, 0x1, P0 ;  /* 0x00000001ff007807 */ /* 0x006fe40000000000 */
[----:B------:R-:W-:Y:S01]  /*4390*/  SEL R8, R8, RZ, P0 ;  /* 0x000000ff08087207 */ /* 0x000fe20000000000 */
[----:B------:R-:W-:Y:S01]  /*43a0*/  USEL UR8, URZ, 0x1, UP0 ;  /* 0x00000001ff087887 */ /* 0x000fe20008000000 */
[----:B------:R-:W-:Y:S01]  /*43b0*/  LOP3.LUT R3, R3, R0, RZ, 0x3c, !PT ;  /* 0x0000000003037212 */ /* 0x000fe200078e3cff */
[----:B------:R-:W-:-:S04]  /*43c0*/  USEL UR19, UR19, URZ, UP0 ;  /* 0x000000ff13137287 */ /* 0x000fc80008000000 */
[----:B------:R-:W-:Y:S01]  /*43d0*/  LOP3.LUT R9, R9, UR8, RZ, 0x3c, !PT ;  /* 0x0000000809097c12 */ /* 0x000fe2000f8e3cff */
[----:B------:R-:W-:Y:S07]  /*43e0*/  @P1 BRA `(.L_x_88) ;  /* 0xfffffff800881947 */ /* 0x000fee000383ffff */
[----:B------:R-:W1:Y:S01]  /*43f0*/  S2UR UR6, SR_CgaCtaId ;  /* 0x00000000000679c3 */ /* 0x000e620000008800 */
[----:B------:R-:W-:Y:S01]  /*4400*/  ELECT P0, URZ, PT ;  /* 0x0000000000ff782f */ /* 0x000fe20003800000 */
[----:B------:R-:W-:Y:S01]  /*4410*/  HFMA2 R0, -RZ, RZ, 0, 5.9604644775390625e-08 ;  /* 0x00000001ff007431 */ /* 0x000fe200000001ff */
[----:B------:R-:W-:-:S05]  /*4420*/  UMOV UR8, 0x40 ;  /* 0x0000004000087882 */ /* 0x000fca0000000000 */
[----:B------:R-:W-:Y:S01]  /*4430*/  UVIRTCOUNT.DEALLOC.SMPOOL 0x80 ;  /* 0x000000800000784c */ /* 0x000fe20000000000 */
[----:B------:R-:W-:Y:S02]  /*4440*/  UISETP.NE.AND UP0, UPT, UR5, URZ, UPT ;  /* 0x000000ff0500728c */ /* 0x000fe4000bf05270 */
[----:B-1----:R-:W-:-:S09]  /*4450*/  ULEA UR6, UR6, UR8, 0x18 ;  /* 0x0000000806067291 */ /* 0x002fd2000f8ec0ff */
[----:B------:R1:W-:Y:S01]  /*4460*/  @P0 STS.U8 [UR6+0x1c], R0 ;  /* 0x00001c00ff000988 */ /* 0x0003e20008000006 */
[----:B------:R-:W-:Y:S05]  /*4470*/  BRA.U UP0, `(.L_x_89) ;  /* 0x0000000100a07547 */ /* 0x000fea000b800000 */
[----:B------:R-:W-:Y:S01]  /*4480*/  UIADD3 UR5, UPT, UPT, UR7, 0x190, URZ ;  /* 0x0000019007057890 */ /* 0x000fe2000fffe0ff */
[----:B------:R-:W-:-:S03]  /*4490*/  SHF.L.U32 R3, R9, 0x1f, RZ ;  /* 0x0000001f09037819 */ /* 0x000fc600000006ff */
[----:B------:R-:W-:-:S09]  /*44a0*/  ULEA UR8, UR19, UR5, 0x3 ;  /* 0x0000000513087291 */ /* 0x000fd2000f8e18ff */
[----:B------:R-:W2:Y:S02]  /*44b0*/  SYNCS.PHASECHK.TRANS64.TRYWAIT P0, [UR8], R3 ;  /* 0x00000003ff0075a7 */ /* 0x000ea40008001108 */
[----:B--2---:R-:W-:Y:S05]  /*44c0*/  @!P0 BRA `(.L_x_90) ;  /* 0x0000004400648947 */ /* 0x004fea0003800000 */
.L_x_197:
[----:B----4-:R-:W-:-:S04]  /*44d0*/  UIADD3 UR9, UPT, UPT, UR19, 0x1, URZ ;  /* 0x0000000113097890 */ /* 0x010fc8000fffe0ff */
        /* <DEDUP_REMOVED lines=8> */
.L_x_199:
        /* <DEDUP_REMOVED lines=9> */
.L_x_201:
[----:B------:R-:W-:-:S04]  /*45f0*/  UIADD3 UR9, UPT, UPT, UR9, 0x1, URZ ;  /* 0x0000000109097890 */ /* 0x000fc8000fffe0ff */
[----:B------:R-:W-:-:S04]  /*4600*/  UISETP.NE.AND UP1, UPT, UR9, 0x4, UPT ;  /* 0x000000040900788c */ /* 0x000fc8000bf25270 */
[----:B------:R-:W-:Y:S02]  /*4610*/  USEL UR8, URZ, 0x1, UP1 ;  /* 0x00000001ff087887 */ /* 0x000fe40008800000 */
[----:B------:R-:W-:-:S04]  /*4620*/  USEL UR9, UR9, URZ, UP1 ;  /* 0x000000ff09097287 */ /* 0x000fc80008800000 */
[----:B------:R-:W-:Y:S01]  /*4630*/  ULEA UR9, UR9, UR5, 0x3 ;  /* 0x0000000509097291 */ /* 0x000fe2000f8e18ff */
[----:B-1----:R-:W-:-:S04]  /*4640*/  LOP3.LUT R3, R2, UR8, RZ, 0x3c, !PT ;  /* 0x0000000802037c12 */ /* 0x002fc8000f8e3cff */
[----:B------:R-:W-:Y:S01]  /*4650*/  SHF.L.U32 R3, R3, 0x1f, RZ ;  /* 0x0000001f03037819 */ /* 0x000fe200000006ff */
[----:B------:R-:W-:-:S04]  /*4660*/  IMAD.U32 R0, RZ, RZ, UR9 ;  /* 0x00000009ff007e24 */ /* 0x000fc8000f8e00ff */
[----:B------:R1:W2:Y:S03]  /*4670*/  SYNCS.PHASECHK.TRANS64.TRYWAIT P0, [R0+URZ], R3 ;  /* 0x00000003000075a7 */ /* 0x0002a600080011ff */
[----:B--2---:R-:W-:Y:S05]  /*4680*/  @!P0 NANOSLEEP.SYNCS 0x989680 ;  /* 0x009896800000895d */ /* 0x004fea0003900000 */
[----:B------:R-:W2:Y:S02]  /*4690*/  @!P0 SYNCS.PHASECHK.TRANS64 P0, [R0+URZ], R3 ;  /* 0x00000003000085a7 */ /* 0x000ea400080010ff */
[----:B--2---:R-:W-:Y:S05]  /*46a0*/  @P0 BRA `(.L_x_93) ;  /* 0x0000000000200947 */ /* 0x004fea0003800000 */
.L_x_94:
[----:B--2---:R2:W4:Y:S02]  /*46b0*/  SYNCS.PHASECHK.TRANS64.TRYWAIT P0, [R0+URZ], R3 ;  /* 0x00000003000075a7 */ /* 0x00452400080011ff */
[----:B----4-:R-:W-:Y:S05]  /*46c0*/  @!P0 NANOSLEEP.SYNCS 0x989680 ;  /* 0x009896800000895d */ /* 0x010fea0003900000 */
[----:B------:R-:W4:Y:S02]  /*46d0*/  @!P0 SYNCS.PHASECHK.TRANS64 P0, [R0+URZ], R3 ;  /* 0x00000003000085a7 */ /* 0x000f2400080010ff */
[----:B----4-:R-:W-:Y:S05]  /*46e0*/  @!P0 BRA `(.L_x_94) ;  /* 0xfffffffc00f08947 */ /* 0x010fea000383ffff */
[----:B------:R-:W-:Y:S05]  /*46f0*/  BRA `(.L_x_93) ;  /* 0x00000000000c7947 */ /* 0x000fea0003800000 */
.L_x_89:
[----:B------:R-:W-:-:S04]  /*4700*/  UIADD3 UR5, UPT, UPT, UR7, 0x1d0, URZ ;  /* 0x000001d007057890 */ /* 0x000fc8000fffe0ff */
[----:B------:R-:W-:-:S09]  /*4710*/  UPRMT UR5, UR4, 0x654, UR5 ;  /* 0x0000065404057896 */ /* 0x000fd20008000005 */
[----:B------:R-:W-:Y:S03]  /*4720*/  SYNCS.ARRIVE.TRANS64.RED.A1T0 RZ, [UR5], RZ ;  /* 0x000000ffffff79a7 */ /* 0x000fe60008100405 */
.L_x_93:
[----:B-12---:R-:W-:Y:S01]  /*4730*/  SHF.L.U32 R3, RZ, 0x1f, RZ ;  /* 0x0000001fff037819 */ /* 0x006fe200000006ff */
[----:B------:R-:W-:Y:S01]  /*4740*/  UIADD3 UR5, UPT, UPT, UR7, 0x1d0, URZ ;  /* 0x000001d007057890 */ /* 0x000fe2000fffe0ff */
[----:B------:R-:W-:Y:S02]  /*4750*/  PLOP3.LUT P0, PT, PT, PT, UP0, 0x80, 0x8 ;  /* 0x000000000008781c */ /* 0x000fe40003f0f008 */
[----:B------:R-:W1:Y:S02]  /*4760*/  SYNCS.PHASECHK.TRANS64.TRYWAIT P1, [UR7+0x1d0], R3 ;  /* 0x0001d003ff0075a7 */ /* 0x000e640008021107 */
[----:B-1----:R-:W-:Y:S09]  /*4770*/  @!P1 BRA `(.L_x_95) ;  /* 0x0000004400009947 */ /* 0x002ff20003800000 */
.L_x_203:
[----:B------:R-:W-:Y:S01]  /*4780*/  @!UP0 UPRMT UR5, UR4, 0x654, UR5 ;  /* 0x0000065404058896 */ /* 0x000fe20008000005 */
[----:B------:R-:W-:Y:S02]  /*4790*/  UMOV UR8, 0xffff ;  /* 0x0000ffff00087882 */ /* 0x000fe40000000000 */
[----:B------:R-:W-:-:S06]  /*47a0*/  UMOV UR4, 0x1 ;  /* 0x0000000100047882 */ /* 0x000fcc0000000000 */
[----:B------:R-:W-:Y:S01]  /*47b0*/  @!P0 SYNCS.ARRIVE.TRANS64.RED.A1T0 RZ, [UR5], RZ ;  /* 0x000000ffffff89a7 */ /* 0x000fe20008100405 */
[----:B------:R-:W-:Y:S01]  /*47c0*/  NOP ;  /* 0x0000000000007918 */ /* 0x000fe20000000000 */
[----:B-1----:R-:W1:Y:S01]  /*47d0*/  LDS R0, [UR6+0x14] ;  /* 0x00001406ff007984 */ /* 0x002e620008000800 */
[----:B------:R-:W-:-:S04]  /*47e0*/  ULOP3.LUT UR5, UR21, 0xffff, URZ, 0xc0, !UPT ;  /* 0x0000ffff15057892 */ /* 0x000fc8000f8ec0ff */
[----:B------:R-:W-:-:S04]  /*47f0*/  USHF.R.U32.HI UR5, URZ, 0x5, UR5 ;  /* 0x00000005ff057899 */ /* 0x000fc80008011605 */
[----:B------:R-:W-:Y:S02]  /*4800*/  USHF.L.U32 UR8, UR8, UR5, URZ ;  /* 0x0000000508087299 */ /* 0x000fe400080006ff */
[----:B------:R-:W-:-:S04]  /*4810*/  USHF.L.U32 UR4, UR4, UR5, URZ ;  /* 0x0000000504047299 */ /* 0x000fc800080006ff */
[----:B-1----:R-:W-:-:S04]  /*4820*/  LOP3.LUT R0, R0, UR8, RZ, 0xc0, !PT ;  /* 0x0000000800007c12 */ /* 0x002fc8000f8ec0ff */
[----:B------:R-:W-:-:S13]  /*4830*/  ISETP.NE.AND P0, PT, R0, UR8, PT ;  /* 0x0000000800007c0c */ /* 0x000fda000bf05270 */
[----:B------:R-:W-:Y:S05]  /*4840*/  @P0 BRA `(.L_x_96) ;  /* 0x0000000000580947 */ /* 0x000fea0003800000 */
[----:B------:R-:W1:Y:S02]  /*4850*/  LDS R0, [UR6+0x18] ;  /* 0x00001806ff007984 */ /* 0x000e640008000800 */
[----:B-1----:R-:W-:-:S04]  /*4860*/  LOP3.LUT R0, R0, UR4, RZ, 0xc0, !PT ;  /* 0x0000000400007c12 */ /* 0x002fc8000f8ec0ff */
[----:B------:R-:W-:-:S13]  /*4870*/  ISETP.NE.AND P0, PT, R0, UR4, PT ;  /* 0x0000000400007c0c */ /* 0x000fda000bf05270 */
[----:B------:R-:W-:Y:S05]  /*4880*/  @P0 BRA `(.L_x_97) ;  /* 0x00000000003c0947 */ /* 0x000fea0003800000 */
[----:B------:R-:W1:Y:S01]  /*4890*/  S2R R2, SR_LANEID ;  /* 0x0000000000027919 */ /* 0x000e620000000000 */
[----:B------:R-:W-:Y:S01]  /*48a0*/  ULOP3.LUT UR8, URZ, UR8, URZ, 0x33, !UPT ;  /* 0x00000008ff087292 */ /* 0x000fe2000f8e33ff */
[----:B------:R-:W-:Y:S01]  /*48b0*/  LOP3.LUT R4, RZ, UR4, RZ, 0x33, !PT ;  /* 0x00000004ff047c12 */ /* 0x000fe2000f8e33ff */
[----:B------:R-:W-:Y:S02]  /*48c0*/  VOTEU.ANY UR7, UPT, PT ;  /* 0x0000000000077886 */ /* 0x000fe400038e0100 */
[----:B------:R-:W-:Y:S01]  /*48d0*/  UFLO.U32 UR7, UR7 ;  /* 0x00000007000772bd */ /* 0x000fe200080e0000 */
[----:B------:R-:W2:Y:S01]  /*48e0*/  REDUX UR4, R4 ;  /* 0x00000000040473c4 */ /* 0x000ea20000000000 */
[----:B------:R-:W-:-:S06]  /*48f0*/  IMAD.U32 R0, RZ, RZ, UR8 ;  /* 0x00000008ff007e24 */ /* 0x000fcc000f8e00ff */
[----:B------:R1:W-:Y:S01]  /*4900*/  UTCATOMSWS.AND URZ, UR8 ;  /* 0x0000000800ff79e3 */ /* 0x0003e20008000000 */
[----:B------:R-:W3:Y:S01]  /*4910*/  REDUX UR5, R0 ;  /* 0x00000000000573c4 */ /* 0x000ee20000000000 */
[----:B-1----:R-:W-:Y:S01]  /*4920*/  ISETP.EQ.U32.AND P0, PT, R2, UR7, PT ;  /* 0x0000000702007c0c */ /* 0x002fe2000bf02070 */
[----:B--2---:R-:W-:Y:S01]  /*4930*/  IMAD.U32 R2, RZ, RZ, UR4 ;  /* 0x00000004ff027e24 */ /* 0x004fe2000f8e00ff */
[----:B---3--:R-:W-:-:S11]  /*4940*/  MOV R3, UR5 ;  /* 0x0000000500037c02 */ /* 0x008fd60008000f00 */
[----:B------:R1:W-:Y:S04]  /*4950*/  @P0 ATOMS.AND RZ, [UR6+0x14], R3 ;  /* 0x00001403ffff098c */ /* 0x0003e8000a800006 */
[----:B------:R1:W-:Y:S01]  /*4960*/  @P0 ATOMS.AND RZ, [UR6+0x18], R2 ;  /* 0x00001802ffff098c */ /* 0x0003e2000a800006 */
[----:B------:R-:W-:Y:S05]  /*4970*/  BRA `(.L_x_98) ;  /* 0x0000000000147947 */ /* 0x000fea0003800000 */
.L_x_97:
[----:B------:R-:W-:Y:S02]  /*4980*/  MOV R2, 0x49a0 ;  /* 0x000049a000027802 */ /* 0x000fe40000000f00 */
[----:B---345:R-:W-:Y:S05]  /*4990*/  CALL.REL.NOINC `($__internal_0_$__cuda_sm10x_tcgen05_guardrail_trap_col_being_dealloced_not_returned_by_alloc) ;  /* 0x00000044006c7944 */ /* 0x038fea0003c00000 */
[----:B------:R-:W-:Y:S05]  /*49a0*/  BRA `(.L_x_98) ;  /* 0x0000000000087947 */ /* 0x000fea0003800000 */
.L_x_96:
[----:B------:R-:W-:Y:S02]  /*49b0*/  MOV R2, 0x49d0 ;  /* 0x000049d000027802 */ /* 0x000fe40000000f00 */
[----:B---345:R-:W-:Y:S05]  /*49c0*/  CALL.REL.NOINC `($__internal_2_$__cuda_sm10x_tcgen05_guardrail_trap_unallocated_columns_being_dealloced) ;  /* 0x0000004400787944 */ /* 0x038fea0003c00000 */
.L_x_98:
[----:B------:R-:W-:Y:S01]  /*49d0*/  NOP ;  /* 0x0000000000007918 */ /* 0x000fe20000000000 */
[----:B----4-:R-:W-:Y:S05]  /*49e0*/  EXIT ;  /* 0x000000000000794d */ /* 0x010fea0003800000 */
.L_x_69:
[----:B------:R-:W-:-:S09]  /*49f0*/  UISETP.NE.OR UP5, UPT, UR10, 0x3, UP5 ;  /* 0x000000030a00788c */ /* 0x000fd2000afa5670 */
[----:B------:R-:W-:Y:S05]  /*4a00*/  BRA.U UP5, `(.L_x_99) ;  /* 0x0000000d05e87547 */ /* 0x000fea000b800000 */
[----:B------:R-:W1:Y:S01]  /*4a10*/  LDC R0, c[0x0][0xb30] ;  /* 0x0002cc00ff007b82 */ /* 0x000e620000000800 */
[----:B------:R-:W2:Y:S01]  /*4a20*/  LDCU.64 UR8, c[0x0][0x888] ;  /* 0x00011100ff0877ac */ /* 0x000ea20008000a00 */
[----:B------:R-:W-:Y:S02]  /*4a30*/  HFMA2 R25, -RZ, RZ, 0, 0 ;  /* 0x00000000ff197431 */ /* 0x000fe400000001ff */
[----:B------:R-:W-:Y:S01]  /*4a40*/  IMAD.MOV.U32 R34, RZ, RZ, 0x1 ;  /* 0x00000001ff227424 */ /* 0x000fe200078e00ff */
[----:B------:R-:W-:Y:S01]  /*4a50*/  MOV R23, 0x1000 ;  /* 0x0000100000177802 */ /* 0x000fe20000000f00 */
[----:B------:R-:W3:Y:S01]  /*4a60*/  LDCU.64 UR4, c[0x0][0x890] ;  /* 0x00011200ff0477ac */ /* 0x000ee20008000a00 */
[----:B------:R-:W-:Y:S01]  /*4a70*/  IMAD.MOV.U32 R27, RZ, RZ, RZ ;  /* 0x000000ffff1b7224 */ /* 0x000fe200078e00ff */
[----:B------:R-:W4:Y:S01]  /*4a80*/  LDC R19, c[0x0][0x370] ;  /* 0x0000dc00ff137b82 */ /* 0x000f220000000800 */
[----:B------:R-:W-:Y:S01]  /*4a90*/  UMOV UR7, 0x400 ;  /* 0x0000040000077882 */ /* 0x000fe20000000000 */
[----:B------:R-:W-:-:S02]  /*4aa0*/  UPLOP3.LUT UP1, UPT, UPT, UPT, UPT, 0x40, 0x4 ;  /* 0x000000000004789c */ /* 0x000fc40003f2e870 */
[----:B------:R-:W-:Y:S01]  /*4ab0*/  ULEA UR7, UR37, UR7, 0x18 ;  /* 0x0000000725077291 */ /* 0x000fe2000f8ec0ff */
[----:B------:R-:W-:-:S03]  /*4ac0*/  UMOV UR13, URZ ;  /* 0x000000ff000d7c82 */ /* 0x000fc60008000000 */
[----:B------:R-:W4:Y:S01]  /*4ad0*/  LDC R2, c[0x0][0xb0c] ;  /* 0x0002c300ff027b82 */ /* 0x000f220000000800 */
[----:B--2---:R-:W-:Y:S02]  /*4ae0*/  UISETP.NE.U32.AND UP4, UPT, UR8, URZ, UPT ;  /* 0x000000ff0800728c */ /* 0x004fe4000bf85070 */
[----:B---3--:R-:W-:-:S05]  /*4af0*/  UISETP.NE.U32.AND UP6, UPT, UR4, URZ, UPT ;  /* 0x000000ff0400728c */ /* 0x008fca000bfc5070 */
[----:B------:R-:W2:Y:S01]  /*4b00*/  LDC R18, c[0x0][0xb20] ;  /* 0x0002c800ff127b82 */ /* 0x000ea20000000800 */
[----:B-1----:R-:W-:Y:S01]  /*4b10*/  ISETP.NE.AND P1, PT, R0, 0x1, PT ;  /* 0x000000010000780c */ /* 0x002fe20003f25270 */
[----:B------:R-:W-:Y:S02]  /*4b20*/  UISETP.NE.AND.EX UP4, UPT, UR9, URZ, UPT, UP4 ;  /* 0x000000ff0900728c */ /* 0x000fe4000bf85340 */
[----:B------:R-:W-:-:S04]  /*4b30*/  UISETP.NE.AND.EX UP6, UPT, UR5, URZ, UPT, UP6 ;  /* 0x000000ff0500728c */ /* 0x000fc8000bfc5360 */
[----:B-----5:R-:W1:Y:S08]  /*4b40*/  LDC.64 R32, c[0x0][0x348] ;  /* 0x0000d200ff207b82 */ /* 0x020e700000000a00 */
[----:B------:R-:W3:Y:S08]  /*4b50*/  LDC.64 R16, c[0x0][0xb10] ;  /* 0x0002c400ff107b82 */ /* 0x000ef00000000a00 */
[----:B------:R-:W1:Y:S08]  /*4b60*/  LDC.64 R6, c[0x0][0xb18] ;  /* 0x0002c600ff067b82 */ /* 0x000e700000000a00 */
[----:B------:R-:W1:Y:S08]  /*4b70*/  LDC.64 R4, c[0x0][0xb28] ;  /* 0x0002ca00ff047b82 */ /* 0x000e700000000a00 */
[----:B--2-4-:R-:W1:Y:S02]  /*4b80*/  LDC R22, c[0x0][0x374] ;  /* 0x0000dd00ff167b82 */ /* 0x014e640000000800 */
.L_x_108:
[----:B------:R-:W-:Y:S02]  /*4b90*/  LEA R0, R27, UR7, 0x3 ;  /* 0x000000071b007c11 */ /* 0x000fe4000f8e18ff */
[----:B------:R-:W-:Y:S02]  /*4ba0*/  SHF.L.U32 R3, R25, 0x1f, RZ ;  /* 0x0000001f19037819 */ /* 0x000fe400000006ff */
[----:B------:R-:W-:Y:S02]  /*4bb0*/  LEA R28, R27, UR7, 0x4 ;  /* 0x000000071b1c7c11 */ /* 0x000fe4000f8e20ff */
[----:B--2---:R-:W2:Y:S02]  /*4bc0*/  SYNCS.PHASECHK.TRANS64.TRYWAIT P0, [R0+URZ+0x150], R3 ;  /* 0x00015003000075a7 */ /* 0x004ea400080011ff */
[----:B--2---:R-:W-:Y:S05]  /*4bd0*/  @!P0 BRA `(.L_x_100) ;  /* 0x0000004000008947 */ /* 0x004fea0003800000 */
.L_x_204:
[----:B------:R-:W-:Y:S01]  /*4be0*/  ISETP.GE.AND P0, PT, R26, 0x1, PT ;  /* 0x000000011a00780c */ /* 0x000fe20003f06270 */
[----:B------:R-:W4:Y:S01]  /*4bf0*/  LDS.128 R28, [R28+0x1e0] ;  /* 0x0001e0001c1c7984 */ /* 0x000f220000000c00 */
[----:B--2---:R-:W-:Y:S01]  /*4c00*/  VIADD R0, R0, 0x160 ;  /* 0x0000016000007836 */ /* 0x004fe20000000000 */
[----:B------:R-:W-:Y:S01]  /*4c10*/  @!PT LDS RZ, [RZ] ;  /* 0x00000000fffff984 */ /* 0x000fe20000000800 */
[----:B------:R-:W-:Y:S01]  /*4c20*/  @!PT LDS RZ, [RZ] ;  /* 0x00000000fffff984 */ /* 0x000fe20000000800 */
[----:B------:R-:W-:Y:S01]  /*4c30*/  @!PT LDS RZ, [RZ] ;  /* 0x00000000fffff984 */ /* 0x000fe20000000800 */
[----:B------:R-:W-:Y:S01]  /*4c40*/  @!PT LDS RZ, [RZ] ;  /* 0x00000000fffff984 */ /* 0x000fe20000000800 */
[----:B------:R2:W-:Y:S06]  /*4c50*/  MEMBAR.ALL.CTA ;  /* 0x0000000000007992 */ /* 0x0005ec0000008000 */
[----:B--2---:R-:W2:Y:S01]  /*4c60*/  FENCE.VIEW.ASYNC.S ;  /* 0x00000000000073c6 */ /* 0x004ea20000000000 */
[----:B------:R-:W-:Y:S04]  /*4c70*/  PRMT R0, RZ, 0x654, R0 ;  /* 0x00000654ff007816 */ /* 0x000fe80000000000 */
[----:B--2---:R2:W-:Y:S01]  /*4c80*/  SYNCS.ARRIVE.TRANS64.RED.A1T0 RZ, [R0+URZ], RZ ;  /* 0x000000ff00ff79a7 */ /* 0x0045e200081004ff */
[----:B----4-:R-:W-:Y:S11]  /*4c90*/  LOP3.LUT P3, RZ, R30, 0x1, RZ, 0xc0, !PT ;  /* 0x000000011eff7812 */ /* 0x010ff6000786c0ff */
[----:B------:R-:W-:Y:S02]  /*4ca0*/  @!UPT UIADD3 URZ, UPT, UPT, URZ, URZ, URZ ;  /* 0x000000fffffff290 */ /* 0x000fe4000fffe0ff */
[----:B------:R-:W-:Y:S02]  /*4cb0*/  @P3 MOV R13, R28 ;  /* 0x0000001c000d3202 */ /* 0x000fe40000000f00 */
[----:B------:R-:W-:Y:S01]  /*4cc0*/  @P3 LOP3.LUT R8, R29, 0xffff, RZ, 0xc0, !PT ;  /* 0x0000ffff1d083812 */ /* 0x000fe200078ec0ff */
[----:B--2---:R-:W-:Y:S06]  /*4cd0*/  @!P0 BRA `(.L_x_101) ;  /* 0x0000000000a48947 */ /* 0x004fec0003800000 */
[----:B-1----:R-:W-:Y:S01]  /*4ce0*/  IMAD.HI.U32 R37, R22, R7, RZ ;  /* 0x0000000716257227 */ /* 0x002fe200078e00ff */
[----:B------:R-:W-:Y:S02]  /*4cf0*/  ISETP.NE.AND P0, PT, R6, 0x1, PT ;  /* 0x000000010600780c */ /* 0x000fe40003f05270 */
[----:B------:R-:W-:Y:S01]  /*4d00*/  ISETP.NE.AND P2, PT, R26, 0x1, PT ;  /* 0x000000011a00780c */ /* 0x000fe20003f45270 */
[----:B---3--:R-:W-:Y:S01]  /*4d10*/  IMAD.HI.U32 R36, R19, R16, RZ ;  /* 0x0000001013247227 */ /* 0x008fe200078e00ff */
[----:B------:R-:W-:Y:S02]  /*4d20*/  SHF.R.U32.HI R37, RZ, R18, R37 ;  /* 0x00000012ff257219 */ /* 0x000fe40000011625 */
[----:B------:R-:W-:Y:S01]  /*4d30*/  ISETP.NE.AND P4, PT, R2, 0x1, PT ;  /* 0x000000010200780c */ /* 0x000fe20003f85270 */
[----:B------:R-:W-:Y:S01]  /*4d40*/  IMAD.HI.U32 R38, R13, R16, RZ ;  /* 0x000000100d267227 */ /* 0x000fe200078e00ff */
[----:B------:R-:W-:Y:S02]  /*4d50*/  SHF.R.U32.HI R36, RZ, R17, R36 ;  /* 0x00000011ff247219 */ /* 0x000fe40000011624 */
[----:B------:R-:W-:Y:S01]  /*4d60*/  SEL R3, R22, R37, !P0 ;  /* 0x0000002516037207 */ /* 0x000fe20004000000 */
[C---:B------:R-:W-:Y:S01]  /*4d70*/  IMAD.HI.U32 R37, R8.reuse, R7, RZ ;  /* 0x0000000708257227 */ /* 0x040fe200078e00ff */
[----:B------:R-:W-:Y:S02]  /*4d80*/  SEL R11, R19, R36, !P4 ;  /* 0x00000024130b7207 */ /* 0x000fe40006000000 */
[----:B------:R-:W-:Y:S01]  /*4d90*/  SHF.R.U32.HI R38, RZ, R17, R38 ;  /* 0x00000011ff267219 */ /* 0x000fe20000011626 */
[----:B------:R-:W-:Y:S01]  /*4da0*/  IMAD.HI.U32 R40, R3, R4, RZ ;  /* 0x0000000403287227 */ /* 0x000fe200078e00ff */
[----:B------:R-:W-:Y:S03]  /*4db0*/  SHF.R.U32.HI R37, RZ, R18, R37 ;  /* 0x00000012ff257219 */ /* 0x000fe60000011625 */
[----:B------:R-:W-:Y:S01]  /*4dc0*/  IMAD.HI.U32 R36, R11, R4, RZ ;  /* 0x000000040b247227 */ /* 0x000fe200078e00ff */
[----:B------:R-:W-:Y:S02]  /*4dd0*/  @P2 SHF.R.U32.HI R3, RZ, R5, R40 ;  /* 0x00000005ff032219 */ /* 0x000fe40000011628 */
[----:B------:R-:W-:Y:S02]  /*4de0*/  SEL R9, R8, R37, !P0 ;  /* 0x0000002508097207 */ /* 0x000fe40004000000 */
[----:B------:R-:W-:Y:S01]  /*4df0*/  @P2 SHF.R.U32.HI R11, RZ, R5, R36 ;  /* 0x00000005ff0b2219 */ /* 0x000fe20000011624 */
[C---:B------:R-:W-:Y:S01]  /*4e00*/  IMAD R10, R26.reuse, R3, RZ ;  /* 0x000000031a0a7224 */ /* 0x040fe200078e02ff */
[----:B------:R-:W-:Y:S01]  /*4e10*/  SEL R3, R13, R38, !P4 ;  /* 0x000000260d037207 */ /* 0x000fe20006000000 */
[C---:B------:R-:W-:Y:S03]  /*4e20*/  IMAD.HI.U32 R14, R9.reuse, R4, RZ ;  /* 0x00000004090e7227 */ /* 0x040fe600078e00ff */
[----:B------:R-:W-:Y:S01]  /*4e30*/  ISETP.GE.AND P0, PT, R9, R10, PT ;  /* 0x0000000a0900720c */ /* 0x000fe20003f06270 */
[C---:B------:R-:W-:Y:S01]  /*4e40*/  IMAD R12, R26.reuse, R11, RZ ;  /* 0x0000000b1a0c7224 */ /* 0x040fe200078e02ff */
[-C--:B------:R-:W-:Y:S04]  /*4e50*/  SHF.R.U32.HI R14, RZ, R5.reuse, R14 ;  /* 0x00000005ff0e7219 */ /* 0x080fe8000001160e */
[----:B------:R-:W-:Y:S02]  /*4e60*/  ISETP.GE.OR P0, PT, R3, R12, P0 ;  /* 0x0000000c0300720c */ /* 0x000fe40000706670 */
[----:B------:R-:W-:Y:S05]  /*4e70*/  SEL R15, R9, R14, !P2 ;  /* 0x0000000e090f7207 */ /* 0x000fea0005000000 */
[----:B------:R-:W-:Y:S04]  /*4e80*/  IMAD.MOV R14, RZ, RZ, -R15 ;  /* 0x000000ffff0e7224 */ /* 0x000fe800078e0a0f */
[----:B------:R-:W-:Y:S02]  /*4e90*/  IMAD R14, R26, R14, R9 ;  /* 0x0000000e1a0e7224 */ /* 0x000fe400078e0209 */
[C---:B------:R-:W-:Y:S05]  /*4ea0*/  @!P0 IMAD.HI.U32 R10, R3.reuse, R4, RZ ;  /* 0x00000004030a8227 */ /* 0x040fea00078e00ff */
[----:B------:R-:W-:Y:S04]  /*4eb0*/  @!P0 SHF.R.U32.HI R10, RZ, R5, R10 ;  /* 0x00000005ff0a8219 */ /* 0x000fe8000001160a */
[----:B------:R-:W-:Y:S01]  /*4ec0*/  @!P0 SEL R0, R3, R10, !P2 ;  /* 0x0000000a03008207 */ /* 0x000fe20005000000 */
[----:B------:R-:W-:Y:S03]  /*4ed0*/  IMAD.MOV R10, RZ, RZ, -R3 ;  /* 0x000000ffff0a7224 */ /* 0x000fe600078e0a03 */
[----:B------:R-:W-:Y:S01]  /*4ee0*/  @!P0 IADD3 R15, PT, PT, R15, -R0, RZ ;  /* 0x800000000f0f8210 */ /* 0x000fe20007ffe0ff */
[----:B------:R-:W-:Y:S01]  /*4ef0*/  @!P0 IMAD R0, R11, R14, R0 ;  /* 0x0000000e0b008224 */ /* 0x000fe200078e0200 */
[----:B------:R-:W-:Y:S01]  /*4f00*/  IADD3 R11, PT, PT, -R9, RZ, RZ ;  /* 0x000000ff090b7210 */ /* 0x000fe20007ffe1ff */
[----:B------:R-:W-:Y:S02]  /*4f10*/  IMAD R13, R2, R10, R13 ;  /* 0x0000000a020d7224 */ /* 0x000fe400078e020d */
[----:B------:R-:W-:Y:S02]  /*4f20*/  @!P0 IMAD R9, R15, R26, R3 ;  /* 0x0000001a0f098224 */ /* 0x000fe400078e0203 */
[----:B------:R-:W-:Y:S02]  /*4f30*/  @!P0 IMAD.MOV.U32 R3, RZ, RZ, R0 ;  /* 0x000000ffff038224 */ /* 0x000fe400078e0000 */
[----:B------:R-:W-:Y:S02]  /*4f40*/  IMAD R8, R6, R11, R8 ;  /* 0x0000000b06087224 */ /* 0x000fe400078e0208 */
[----:B------:R-:W-:Y:S02]  /*4f50*/  IMAD R13, R3, R2, R13 ;  /* 0x00000002030d7224 */ /* 0x000fe400078e020d */
[----:B------:R-:W-:Y:S02]  /*4f60*/  IMAD R8, R9, R6, R8 ;  /* 0x0000000609087224 */ /* 0x000fe400078e0208 */
.L_x_101:
[----:B------:R-:W-:Y:S05]  /*4f70*/  BRA.U UP1, `(.L_x_102) ;  /* 0x0000000101107547 */ /* 0x000fea000b800000 */
[----:B------:R-:W-:Y:S04]  /*4f80*/  MOV R0, UR6 ;  /* 0x0000000600007c02 */ /* 0x000fe80008000f00 */
[----:B------:R-:W-:Y:S04]  /*4f90*/  SHF.L.U32 R3, R0, 0x1f, RZ ;  /* 0x0000001f00037819 */ /* 0x000fe800000006ff */
[----:B------:R-:W2:Y:S02]  /*4fa0*/  SYNCS.PHASECHK.TRANS64.TRYWAIT P0, [UR7+0x148], R3 ;  /* 0x00014803ff0075a7 */ /* 0x000ea40008001107 */
[----:B--2---:R-:W-:Y:S05]  /*4fb0*/  @!P0 BRA `(.L_x_103) ;  /* 0x0000003c001c8947 */ /* 0x004fea0003800000 */
.L_x_102:
[----:B------:R-:W-:Y:S02]  /*4fc0*/  R2UR UR27, R21 ;  /* 0x00000000151b72ca */ /* 0x000fe400000e0000 */
[----:B------:R-:W-:Y:S02]  /*4fd0*/  R2UR UR26, R20 ;  /* 0x00000000141a72ca */ /* 0x000fe400000e0000 */
[----:B------:R-:W-:Y:S04]  /*4fe0*/  ISETP.NE.U32.AND P2, PT, RZ, UR4, PT ;  /* 0x00000004ff007c0c */ /* 0x000fe8000bf45070 */
[----:B------:R-:W-:Y:S05]  /*4ff0*/  ISETP.NE.AND.EX P2, PT, RZ, UR5, PT, P2 ;  /* 0x00000005ff007c0c */ /* 0x000fea000bf45320 */
[----:B------:R-:W-:Y:S02]  /*5000*/  USHF.L.U32 UR27, UR27, 0x6, URZ ;  /* 0x000000061b1b7899 */ /* 0x000fe400080006ff */
[----:B------:R-:W-:Y:S01]  /*5010*/  USHF.L.U32 UR26, UR26, 0x6, URZ ;  /* 0x000000061a1a7899 */ /* 0x000fe200080006ff */
[----:B------:R-:W-:Y:S11]  /*5020*/  BRA.U !UP6, `(.L_x_104) ;  /* 0x000000010e347547 */ /* 0x000ff6000b800000 */
[----:B------:R-:W-:Y:S01]  /*5030*/  UPLOP3.LUT UP0, UPT, UPT, UPT, UP4, 0x80, 0x8 ;  /* 0x000000000008789c */ /* 0x000fe20003f0f040 */
[----:B--2---:R-:W-:Y:S02]  /*5040*/  HFMA2 R0, -RZ, RZ, 0, 5.9604644775390625e-08 ;  /* 0x00000001ff007431 */ /* 0x004fe400000001ff */
[----:B------:R-:W-:Y:S03]  /*5050*/  IMAD.MOV.U32 R63, RZ, RZ, 0x1 ;  /* 0x00000001ff3f7424 */ /* 0x000fe600078e00ff */
[----:B------:R-:W-:Y:S05]  /*5060*/  PLOP3.LUT P0, PT, PT, PT, UP0, 0x80, 0x8 ;  /* 0x000000000008781c */ /* 0x000fea0003f0f008 */
[----:B------:R-:W2:Y:S01]  /*5070*/  @UP0 LDCU.64 UR10, c[0x0][0x888] ;  /* 0x00011100ff0a07ac */ /* 0x000ea20008000a00 */
[----:B------:R-:W-:Y:S07]  /*5080*/  @UP0 UIMAD UR8, UR36, UR4, URZ ;  /* 0x00000004240802a4 */ /* 0x000fee000f8e02ff */
[----:B------:R-:W-:Y:S01]  /*5090*/  @!P0 PRMT R63, R0, 0x7610, R63 ;  /* 0x00007610003f8816 */ /* 0x000fe2000000003f */
[----:B--2---:R-:W-:Y:S03]  /*50a0*/  @UP0 UIMAD.WIDE UR10, UR8, 0x4, UR10 ;  /* 0x00000004080a08a5 */ /* 0x004fe6000f8e020a */
[----:B------:R-:W2:Y:S03]  /*50b0*/  @!UP0 LDCU UR8, c[0x0][0x880] ;  /* 0x00011000ff0887ac */ /* 0x000ea60008000800 */
[----:B------:R-:W-:Y:S01]  /*50c0*/  IMAD.U32 R10, RZ, RZ, UR10 ;  /* 0x0000000aff0a7e24 */ /* 0x000fe2000f8e00ff */
[----:B------:R-:W-:Y:S05]  /*50d0*/  MOV R11, UR11 ;  /* 0x0000000b000b7c02 */ /* 0x000fea0008000f00 */
[----:B------:R4:W5:Y:S02]  /*50e0*/  @P0 LDG.E R35, desc[UR44][R10.64] ;  /* 0x0000002c0a230981 */ /* 0x000964000c1e1900 */
[----:B--2-4-:R-:W-:Y:S07]  /*50f0*/  @!P0 IMAD.U32 R35, RZ, RZ, UR8 ;  /* 0x00000008ff238e24 */ /* 0x014fee000f8e00ff */
.L_x_104:
[----:B-----5:R-:W-:Y:S01]  /*5100*/  @!P2 FSETP.EQ.AND P0, PT, R35, RZ, PT ;  /* 0x000000ff2300a20b */ /* 0x020fe20003f02000 */
[----:B------:R-:W-:Y:S01]  /*5110*/  @!UPT UIADD3 URZ, UPT, UPT, URZ, URZ, URZ ;  /* 0x000000fffffff290 */ /* 0x000fe2000fffe0ff */
[----:B------:R-:W-:Y:S11]  /*5120*/  @!P2 BRA `(.L_x_105) ;  /* 0x000000000014a947 */ /* 0x000ff60003800000 */
[----:B------:R-:W-:Y:S02]  /*5130*/  LOP3.LUT P2, RZ, R63, 0xff, RZ, 0xc0, !PT ;  /* 0x000000ff3fff7812 */ /* 0x000fe4000784c0ff */
[----:B------:R-:W-:Y:S04]  /*5140*/  PLOP3.LUT P0, PT, PT, PT, UP0, 0x80, 0x8 ;  /* 0x000000000008781c */ /* 0x000fe80003f0f008 */
[----:B------:R-:W-:Y:S07]  /*5150*/  PLOP3.LUT P0, PT, P0, PT, PT, 0x8, 0x80 ;  /* 0x000000000080781c */ /* 0x000fee000070e170 */
[----:B------:R-:W-:Y:S11]  /*5160*/  @P2 FSETP.EQ.AND P0, PT, R35, RZ, PT ;  /* 0x000000ff2300220b */ /* 0x000ff60003f02000 */
[----:B------:R-:W-:Y:S02]  /*5170*/  @!UPT UIADD3 URZ, UPT, UPT, URZ, URZ, URZ ;  /* 0x000000fffffff290 */ /* 0x000fe4000fffe0ff */
.L_x_105:
[----:B------:R-:W-:Y:S01]  /*5180*/  ULEA UR15, UR13, UR7, 0x3 ;  /* 0x000000070d0f7291 */ /* 0x000fe2000f8e18ff */
[----:B--2---:R-:W-:Y:S02]  /*5190*/  SHF.L.U32 R3, R34, 0x1f, RZ ;  /* 0x0000001f22037819 */ /* 0x004fe400000006ff */
[----:B------:R-:W-:Y:S04]  /*51a0*/  ELECT P4, URZ, PT ;  /* 0x0000000000ff782f */ /* 0x000fe80003880000 */
[----:B------:R-:W-:Y:S02]  /*51b0*/  PLOP3.LUT P4, PT, P0, P4, PT, 0xf2, 0x2f ;  /* 0x00000000002f781c */ /* 0x000fe40000789e72 */
[----:B------:R-:W2:Y:S11]  /*51c0*/  SYNCS.PHASECHK.TRANS64.TRYWAIT P2, [UR15+0x128], R3 ;  /* 0x00012803ff0075a7 */ /* 0x000eb6000804110f */
[----:B-1----:R-:W-:Y:S05]  /*51d0*/  @!P4 IADD3 R20, P0, PT, R32, 0x580, RZ ;  /* 0x000005802014c810 */ /* 0x002fea0007f1e0ff */
[----:B------:R-:W-:Y:S01]  /*51e0*/  @!P4 IMAD.X R12, RZ, RZ, R33, P0 ;  /* 0x000000ffff0cc224 */ /* 0x000fe200000e0621 */
[----:B--2---:R-:W-:Y:S07]  /*51f0*/  @!P2 BRA `(.L_x_106) ;  /* 0x0000003800a4a947 */ /* 0x004fee0003800000 */
.L_x_207:
[----:B------:R-:W2:Y:S01]  /*5200*/  LDC.64 R14, c[0x0][0xb10] ;  /* 0x0002c400ff0e7b82 */ /* 0x000ea20000000a00 */
[----:B------:R-:W-:Y:S01]  /*5210*/  @!P4 R2UR UR8, R12 ;  /* 0x000000000c08c2ca */ /* 0x000fe200000e0000 */
[----:B------:R-:W-:Y:S01]  /*5220*/  VOTEU.ALL UP3, P4 ;  /* 0x0000000000ff7886 */ /* 0x000fe20002060000 */
[----:B------:R-:W-:Y:S01]  /*5230*/  @!P4 R2UR UR9, R20 ;  /* 0x000000001409c2ca */ /* 0x000fe200000e0000 */
[----:B------:R-:W-:Y:S01]  /*5240*/  UIADD3 UR25, UPT, UPT, UR15, 0x110, URZ ;  /* 0x000001100f197890 */ /* 0x000fe2000fffe0ff */
[----:B------:R-:W-:Y:S03]  /*5250*/  @P3 SHF.R.U32.HI R24, RZ, 0x10, R29 ;  /* 0x00000010ff183819 */ /* 0x000fe6000001161d */
[----:B------:R-:W4:Y:S01]  /*5260*/  LDC.64 R10, c[0x0][0xb18] ;  /* 0x0002c600ff0a7b82 */ /* 0x000f220000000a00 */
[----:B------:R-:W-:Y:S01]  /*5270*/  UIADD3 UR14, UPT, UPT, UR13, 0x1, URZ ;  /* 0x000000010d0e7890 */ /* 0x000fe2000fffe0ff */
[----:B------:R-:W-:Y:S01]  /*5280*/  VIADD R27, R27, 0x1 ;  /* 0x000000011b1b7836 */ /* 0x000fe20000000000 */
[----:B------:R-:W-:Y:S01]  /*5290*/  VOTEU.ALL UP2, P4 ;  /* 0x0000000000ff7886 */ /* 0x000fe20002040000 */
[----:B------:R-:W-:Y:S01]  /*52a0*/  UMOV UR18, 0x0 ;  /* 0x0000000000127882 */ /* 0x000fe20000000000 */
[----:B------:R-:W-:Y:S03]  /*52b0*/  UISETP.NE.AND UP5, UPT, UR14, 0x3, UPT ;  /* 0x000000030e00788c */ /* 0x000fe6000bfa5270 */
[----:B-1----:R-:W1:Y:S01]  /*52c0*/  @!P1 LDC R0, c[0x0][0xb20] ;  /* 0x0002c800ff009b82 */ /* 0x002e620000000800 */
[----:B------:R-:W-:Y:S01]  /*52d0*/  UMOV UR19, 0x10000000 ;  /* 0x1000000000137882 */ /* 0x000fe20000000000 */
[----:B------:R-:W-:Y:S01]  /*52e0*/  IMAD.U32 R21, RZ, RZ, UR8 ;  /* 0x00000008ff157e24 */ /* 0x000fe2000f8e00ff */
[----:B------:R-:W-:Y:S05]  /*52f0*/  @!UP3 ULEA UR8, UR13, UR7, 0xc ;  /* 0x000000070d08b291 */ /* 0x000fea000f8e60ff */
[----:B------:R-:W5:Y:S01]  /*5300*/  @!P1 LDC R3, c[0x0][0xb0c] ;  /* 0x0002c300ff039b82 */ /* 0x000f620000000800 */
[----:B------:R-:W-:Y:S01]  /*5310*/  IMAD.U32 R20, RZ, RZ, UR9 ;  /* 0x00000009ff147e24 */ /* 0x000fe2000f8e00ff */
[----:B------:R-:W-:Y:S01]  /*5320*/  UMOV UR28, UR36 ;  /* 0x00000024001c7c82 */ /* 0x000fe20008000000 */
[----:B------:R-:W-:Y:S01]  /*5330*/  @!P4 R2UR UR21, R21 ;  /* 0x000000001515c2ca */ /* 0x000fe200000e0000 */
[----:B------:R-:W-:Y:S02]  /*5340*/  @!UP3 UIADD3 UR24, UPT, UPT, UR8, 0x300, URZ ;  /* 0x000003000818b890 */ /* 0x000fe4000fffe0ff */
[----:B------:R-:W-:Y:S01]  /*5350*/  @!P4 R2UR UR20, R20 ;  /* 0x000000001414c2ca */ /* 0x000fe200000e0000 */
[----:B------:R-:W-:Y:S01]  /*5360*/  @!UP3 UIADD3 UR10, UPT, UPT, UR26, 0x20, URZ ;  /* 0x000000201a0ab890 */ /* 0x000fe2000fffe0ff */
[----:B------:R-:W-:Y:S01]  /*5370*/  @!P4 IMAD.MOV.U32 R20, RZ, RZ, 0x1000 ;  /* 0x00001000ff14c424 */ /* 0x000fe200078e00ff */
[----:B------:R-:W-:Y:S02]  /*5380*/  @!UP3 UIADD3 UR8, UPT, UPT, UR8, 0xb00, URZ ;  /* 0x00000b000808b890 */ /* 0x000fe4000fffe0ff */
[----:B------:R-:W-:Y:S01]  /*5390*/  USEL UR9, URZ, 0x1, UP5 ;  /* 0x00000001ff097887 */ /* 0x000fe2000a800000 */
[----:B------:R-:W-:Y:S01]  /*53a0*/  VOTEU.ALL UP1, P4 ;  /* 0x0000000000ff7886 */ /* 0x000fe20002020000 */
[----:B------:R-:W-:Y:S01]  /*53b0*/  UMOV UR11, UR27 ;  /* 0x0000001b000b7c82 */ /* 0x000fe20008000000 */
[----:B------:R-:W-:Y:S01]  /*53c0*/  UMOV UR12, UR36 ;  /* 0x00000024000c7c82 */ /* 0x000fe20008000000 */
[----:B------:R-:W-:Y:S02]  /*53d0*/  UPRMT UR16, UR37, 0x654, UR25 ;  /* 0x0000065425107896 */ /* 0x000fe40008000019 */
[----:B------:R-:W-:Y:S01]  /*53e0*/  LOP3.LUT R34, R34, UR9, RZ, 0x3c, !PT ;  /* 0x0000000922227c12 */ /* 0x000fe2000f8e3cff */
[----:B------:R-:W-:Y:S01]  /*53f0*/  UMOV UR9, UR25 ;  /* 0x0000001900097c82 */ /* 0x000fe20008000000 */
[----:B------:R1:W-:Y:S01]  /*5400*/  @!UP2 UTMALDG.3D [UR24], [UR20], desc[UR18] ;  /* 0x000012181400a5b4 */ /* 0x0003e20008011000 */
[----:B------:R-:W-:Y:S01]  /*5410*/  USEL UR14, UR14, URZ, UP5 ;  /* 0x000000ff0e0e7287 */ /* 0x000fe2000a800000 */
[----:B------:R-:W-:Y:S03]  /*5420*/  SHF.L.U32 R12, R34, 0x1f, RZ ;  /* 0x0000001f220c7819 */ /* 0x000fe600000006ff */
[----:B------:R-:W-:Y:S01]  /*5430*/  ULEA UR13, UR14, UR7, 0x3 ;  /* 0x000000070e0d7291 */ /* 0x000fe2000f8e18ff */
[----:B--2---:R-:W-:Y:S01]  /*5440*/  @!P1 IMAD.HI.U32 R14, R13, R14, RZ ;  /* 0x0000000e0d0e9227 */ /* 0x004fe200078e00ff */
[----:B----4-:R-:W-:Y:S01]  /*5450*/  @!P1 ISETP.NE.AND P0, PT, R10, 0x1, PT ;  /* 0x000000010a00980c */ /* 0x010fe20003f05270 */
[----:B------:R2:W-:Y:S01]  /*5460*/  @!UP1 UTMALDG.3D [UR8], [UR20], desc[UR18] ;  /* 0x00001208140095b4 */ /* 0x0005e20008011000 */
[----:B------:R2:W-:Y:S01]  /*5470*/  @!P4 SYNCS.ARRIVE.TRANS64.RED.A0TR RZ, [UR15+0x110], R20 ;  /* 0x00011014ffffc9a7 */ /* 0x0005e2000830040f */
[C---:B------:R-:W-:Y:S01]  /*5480*/  @!P1 IMAD.HI.U32 R11, R8.reuse, R11, RZ ;  /* 0x0000000b080b9227 */ /* 0x040fe200078e00ff */
[----:B------:R-:W-:Y:S02]  /*5490*/  @!P1 SHF.R.U32.HI R14, RZ, R15, R14 ;  /* 0x0000000fff0e9219 */ /* 0x000fe4000001160e */
[----:B-----5:R-:W-:Y:S02]  /*54a0*/  @!P1 ISETP.NE.AND P2, PT, R3, 0x1, PT ;  /* 0x000000010300980c */ /* 0x020fe40003f45270 */
[----:B-1----:R-:W-:Y:S02]  /*54b0*/  @!P1 SHF.R.U32.HI R9, RZ, R0, R11 ;  /* 0x00000000ff099219 */ /* 0x002fe4000001160b */
[----:B------:R-:W-:Y:S02]  /*54c0*/  @!P1 SEL R14, R13, R14, !P2 ;  /* 0x0000000e0d0e9207 */ /* 0x000fe40005000000 */
[----:B------:R-:W-:Y:S05]  /*54d0*/  @!P1 SEL R9, R8, R9, !P0 ;  /* 0x0000000908099207 */ /* 0x000fea0004000000 */
[----:B------:R-:W-:Y:S01]  /*54e0*/  @!P1 IMAD.IADD R0, R9, 0x1, -R14 ;  /* 0x0000000109009824 */ /* 0x000fe200078e0a0e */
[----:B------:R-:W-:Y:S01]  /*54f0*/  SYNCS.ARRIVE.TRANS64.RED.A1T0 RZ, [UR16], RZ ;  /* 0x000000ffffff79a7 */ /* 0x000fe20008100410 */
[----:B------:R-:W-:Y:S02]  /*5500*/  @!P1 IMAD.IADD R9, R14, 0x1, -R9 ;  /* 0x000000010e099824 */ /* 0x000fe400078e0a09 */
[----:B------:R-:W-:Y:S02]  /*5510*/  @!P1 IMAD R13, R0, R3, R13 ;  /* 0x00000003000d9224 */ /* 0x000fe400078e020d */
[----:B------:R-:W-:Y:S01]  /*5520*/  @!P1 IMAD R8, R9, R10, R8 ;  /* 0x0000000a09089224 */ /* 0x000fe200078e0208 */
[----:B------:R-:W1:Y:S02]  /*5530*/  SYNCS.PHASECHK.TRANS64.TRYWAIT P5, [UR13+0x128], R12 ;  /* 0x0001280cff0075a7 */ /* 0x000e6400080a110d */
[----:B-12---:R-:W-:Y:S05]  /*5540*/  @!P5 BRA `(.L_x_107) ;  /* 0x0000003400e8d947 */ /* 0x006fea0003800000 */
.L_x_209:
[----:B------:R-:W-:Y:S01]  /*5550*/  UIADD3 UR17, UPT, UPT, UR13, 0x110, URZ ;  /* 0x000001100d117890 */ /* 0x000fe2000fffe0ff */
[----:B-1----:R-:W-:Y:S01]  /*5560*/  @!P4 IADD3 R3, P0, PT, R32, 0x580, RZ ;  /* 0x000005802003c810 */ /* 0x002fe20007f1e0ff */
[----:B------:R-:W-:Y:S01]  /*5570*/  VOTEU.ALL UP2, P4 ;  /* 0x0000000000ff7886 */ /* 0x000fe20002040000 */
[----:B------:R-:W-:Y:S01]  /*5580*/  UMOV UR22, 0x0 ;  /* 0x0000000000167882 */ /* 0x000fe20000000000 */
[----:B------:R-:W-:Y:S01]  /*5590*/  UPRMT UR15, UR37, 0x654, UR17 ;  /* 0x00000654250f7896 */ /* 0x000fe20008000011 */
[----:B------:R-:W-:Y:S01]  /*55a0*/  @!P4 R2UR UR9, R3 ;  /* 0x000000000309c2ca */ /* 0x000fe200000e0000 */
[----:B------:R-:W-:Y:S01]  /*55b0*/  @!P4 IMAD.X R0, RZ, RZ, R33, P0 ;  /* 0x000000ffff00c224 */ /* 0x000fe200000e0621 */
[----:B------:R-:W-:Y:S01]  /*55c0*/  UMOV UR23, 0x10000000 ;  /* 0x1000000000177882 */ /* 0x000fe20000000000 */
[----:B------:R-:W-:Y:S01]  /*55d0*/  UMOV UR19, UR27 ;  /* 0x0000001b00137c82 */ /* 0x000fe20008000000 */
[----:B------:R-:W-:Y:S01]  /*55e0*/  UMOV UR20, UR36 ;  /* 0x0000002400147c82 */ /* 0x000fe20008000000 */
[----:B------:R-:W-:Y:S01]  /*55f0*/  UMOV UR11, UR27 ;  /* 0x0000001b000b7c82 */ /* 0x000fe20008000000 */
[----:B------:R-:W-:Y:S01]  /*5600*/  @!P4 R2UR UR8, R0 ;  /* 0x000000000008c2ca */ /* 0x000fe200000e0000 */
[----:B------:R-:W-:Y:S01]  /*5610*/  UMOV UR12, UR36 ;  /* 0x00000024000c7c82 */ /* 0x000fe20008000000 */
[----:B------:R-:W-:Y:S01]  /*5620*/  VOTEU.ALL UP1, P4 ;  /* 0x0000000000ff7886 */ /* 0x000fe20002020000 */
[----:B------:R-:W-:Y:S01]  /*5630*/  @P3 R2UR UR36, R24 ;  /* 0x00000000182432ca */ /* 0x000fe200000e0000 */
[----:B------:R-:W-:Y:S01]  /*5640*/  IMAD.IADD R20, R8, 0x1, R62 ;  /* 0x0000000108147824 */ /* 0x000fe200078e023e */
[----:B------:R-:W-:Y:S01]  /*5650*/  ISETP.NE.AND P0, PT, R27, 0x2, PT ;  /* 0x000000021b00780c */ /* 0x000fe20003f05270 */
[----:B------:R-:W-:Y:S01]  /*5660*/  IMAD.IADD R21, R13, 0x1, R64 ;  /* 0x000000010d157824 */ /* 0x000fe200078e0240 */
[----:B------:R-:W-:Y:S01]  /*5670*/  @!UP1 UIADD3 UR18, UPT, UPT, UR26, 0x10, URZ ;  /* 0x000000101a129890 */ /* 0x000fe2000fffe0ff */
[----:B------:R-:W-:Y:S01]  /*5680*/  IMAD.U32 R10, RZ, RZ, UR9 ;  /* 0x00000009ff0a7e24 */ /* 0x000fe2000f8e00ff */
[----:B------:R-:W-:Y:S01]  /*5690*/  @!UP1 UIADD3 UR10, UPT, UPT, UR26, 0x30, URZ ;  /* 0x000000301a0a9890 */ /* 0x000fe2000fffe0ff */
[----:B------:R-:W-:Y:S01]  /*56a0*/  SEL R0, RZ, 0x1, P0 ;  /* 0x00000001ff007807 */ /* 0x000fe20000000000 */
[----:B------:R-:W-:Y:S01]  /*56b0*/  UMOV UR9, UR17 ;  /* 0x0000001100097c82 */ /* 0x000fe20008000000 */
[----:B------:R-:W-:Y:S01]  /*56c0*/  SEL R27, R27, RZ, P0 ;  /* 0x000000ff1b1b7207 */ /* 0x000fe20000000000 */
[----:B------:R-:W-:Y:S01]  /*56d0*/  IMAD.U32 R11, RZ, RZ, UR8 ;  /* 0x00000008ff0b7e24 */ /* 0x000fe2000f8e00ff */
[----:B------:R-:W-:Y:S01]  /*56e0*/  @!P4 R2UR UR24, R10 ;  /* 0x000000000a18c2ca */ /* 0x000fe200000e0000 */
[----:B------:R-:W-:Y:S01]  /*56f0*/  @!UP1 ULEA UR8, UR14, UR7, 0xc ;  /* 0x000000070e089291 */ /* 0x000fe2000f8e60ff */
[----:B------:R-:W-:Y:S02]  /*5700*/  LOP3.LUT R25, R25, R0, RZ, 0x3c, !PT ;  /* 0x0000000019197212 */ /* 0x000fe400078e3cff */
[----:B------:R-:W-:Y:S01]  /*5710*/  @!P4 R2UR UR25, R11 ;  /* 0x000000000b19c2ca */ /* 0x000fe200000e0000 */
[----:B------:R-:W-:Y:S02]  /*5720*/  @!UP1 UIADD3 UR16, UPT, UPT, UR8, 0x300, URZ ;  /* 0x0000030008109890 */ /* 0x000fe4000fffe0ff */
[----:B------:R-:W-:Y:S01]  /*5730*/  @!UP1 UIADD3 UR8, UPT, UPT, UR8, 0xb00, URZ ;  /* 0x00000b0008089890 */ /* 0x000fe2000fffe0ff */
[----:B------:R-:W-:Y:S09]  /*5740*/  VOTEU.ALL UP1, P4 ;  /* 0x0000000000ff7886 */ /* 0x000ff20002020000 */
[----:B------:R2:W-:Y:S01]  /*5750*/  @!UP2 UTMALDG.3D [UR16], [UR24], desc[UR22] ;  /* 0x000016101800a5b4 */ /* 0x0005e20008011000 */
[----:B------:R2:W-:Y:S01]  /*5760*/  @!UP1 UTMALDG.3D [UR8], [UR24], desc[UR22] ;  /* 0x00001608180095b4 */ /* 0x0005e20008011000 */
[----:B------:R2:W-:Y:S01]  /*5770*/  @!P4 SYNCS.ARRIVE.TRANS64.RED.A0TR RZ, [UR13+0x110], R23 ;  /* 0x00011017ffffc9a7 */ /* 0x0005e2000830040d */
[----:B------:R-:W-:Y:S04]  /*5780*/  UIADD3 UR13, UPT, UPT, UR14, 0x1, URZ ;  /* 0x000000010e0d7890 */ /* 0x000fe8000fffe0ff */
[----:B------:R-:W-:Y:S04]  /*5790*/  UISETP.NE.AND UP1, UPT, UR13, 0x3, UPT ;  /* 0x000000030d00788c */ /* 0x000fe8000bf25270 */
[----:B------:R-:W-:Y:S02]  /*57a0*/  USEL UR14, URZ, 0x1, UP1 ;  /* 0x00000001ff0e7887 */ /* 0x000fe40008800000 */
[----:B------:R-:W-:Y:S02]  /*57b0*/  USEL UR13, UR13, URZ, UP1 ;  /* 0x000000ff0d0d7287 */ /* 0x000fe40008800000 */
[----:B------:R-:W-:Y:S02]  /*57c0*/  UPLOP3.LUT UP1, UPT, UPT, UPT, UPT, 0x80, 0x8 ;  /* 0x000000000008789c */ /* 0x000fe40003f2f070 */
[----:B------:R-:W-:Y:S01]  /*57d0*/  LOP3.LUT R34, R34, UR14, RZ, 0x3c, !PT ;  /* 0x0000000e22227c12 */ /* 0x000fe2000f8e3cff */
[----:B------:R-:W-:Y:S01]  /*57e0*/  SYNCS.ARRIVE.TRANS64.RED.A1T0 RZ, [UR15], RZ ;  /* 0x000000ffffff79a7 */ /* 0x000fe2000810040f */
[----:B------:R-:W-:Y:S07]  /*57f0*/  @P3 BRA `(.L_x_108) ;  /* 0xfffffff000e43947 */ /* 0x000fee000383ffff */
[----:B------:R-:W-:Y:S01]  /*5800*/  UIADD3 UR7, UPT, UPT, UR7, 0x128, URZ ;  /* 0x0000012807077890 */ /* 0x000fe2000fffe0ff */
[----:B------:R-:W-:-:S03]  /*5810*/  SHF.L.U32 R3, R34, 0x1f, RZ ;  /* 0x0000001f22037819 */ /* 0x000fc600000006ff */
[----:B------:R-:W-:-:S09]  /*5820*/  ULEA UR4, UR13, UR7, 0x3 ;  /* 0x000000070d047291 */ /* 0x000fd2000f8e18ff */
[----:B------:R-:W1:Y:S02]  /*5830*/  SYNCS.PHASECHK.TRANS64.TRYWAIT P0, [UR4], R3 ;  /* 0x00000003ff0075a7 */ /* 0x000e640008001104 */
[----:B-1----:R-:W-:Y:S05]  /*5840*/  @!P0 BRA `(.L_x_109) ;  /* 0x0000003400408947 */ /* 0x002fea0003800000 */
.L_x_211:
        /* <DEDUP_REMOVED lines=9> */
.L_x_213:
[----:B------:R-:W-:-:S04]  /*58e0*/  UIADD3 UR5, UPT, UPT, UR5, 0x1, URZ ;  /* 0x0000000105057890 */ /* 0x000fc8000fffe0ff */
[----:B------:R-:W-:-:S04]  /*58f0*/  UISETP.NE.AND UP0, UPT, UR5, 0x3, UPT ;  /* 0x000000030500788c */ /* 0x000fc8000bf05270 */
[----:B------:R-:W-:Y:S02]  /*5900*/  USEL UR4, URZ, 0x1, UP0 ;  /* 0x00000001ff047887 */ /* 0x000fe40008000000 */
[----:B------:R-:W-:-:S04]  /*5910*/  USEL UR5, UR5, URZ, UP0 ;  /* 0x000000ff05057287 */ /* 0x000fc80008000000 */
[----:B------:R-:W-:Y:S01]  /*5920*/  ULEA UR5, UR5, UR7, 0x3 ;  /* 0x0000000705057291 */ /* 0x000fe2000f8e18ff */
[----:B-1----:R-:W-:-:S04]  /*5930*/  LOP3.LUT R3, R34, UR4, RZ, 0x3c, !PT ;  /* 0x0000000422037c12 */ /* 0x002fc8000f8e3cff */
[----:B------:R-:W-:Y:S01]  /*5940*/  SHF.L.U32 R3, R3, 0x1f, RZ ;  /* 0x0000001f03037819 */ /* 0x000fe200000006ff */
[----:B------:R-:W-:-:S07]  /*5950*/  IMAD.U32 R0, RZ, RZ, UR5 ;  /* 0x00000005ff007e24 */ /* 0x000fce000f8e00ff */
.L_x_111:
[----:B-1----:R1:W4:Y:S02]  /*5960*/  SYNCS.PHASECHK.TRANS64.TRYWAIT P0, [R0+URZ], R3 ;  /* 0x00000003000075a7 */ /* 0x00232400080011ff */
[----:B----4-:R-:W-:Y:S05]  /*5970*/  @!P0 NANOSLEEP.SYNCS 0x989680 ;  /* 0x009896800000895d */ /* 0x010fea0003900000 */
[----:B------:R-:W4:Y:S02]  /*5980*/  @!P0 SYNCS.PHASECHK.TRANS64 P0, [R0+URZ], R3 ;  /* 0x00000003000085a7 */ /* 0x000f2400080010ff */
[----:B--2-4-:R-:W-:Y:S05]  /*5990*/  @P0 EXIT ;  /* 0x000000000000094d */ /* 0x014fea0003800000 */
[----:B------:R-:W-:Y:S05]  /*59a0*/  BRA `(.L_x_111) ;  /* 0xfffffffc00ec7947 */ /* 0x000fea000383ffff */
.L_x_99:
[----:B------:R-:W-:-:S06]  /*59b0*/  UISETP.GE.AND UP1, UPT, UR10, 0x4, UPT ;  /* 0x000000040a00788c */ /* 0x000fcc000bf26270 */
[----:B------:R-:W-:-:S13]  /*59c0*/  PLOP3.LUT P0, PT, PT, PT, UP1, 0x80, 0x8 ;  /* 0x000000000008781c */ /* 0x000fda0003f0f018 */
[----:B------:R-:W-:Y:S05]  /*59d0*/  @!P0 EXIT ;  /* 0x000000000000894d */ /* 0x000fea0003800000 */
[----:B------:R-:W-:Y:S01]  /*59e0*/  BAR.SYNC.DEFER_BLOCKING 0x6, 0xa0 ;  /* 0x0182800000007b1d */ /* 0x000fe20000010000 */
[----:B------:R-:W-:Y:S01]  /*59f0*/  IMAD.SHL.U32 R4, R74, 0x200000, RZ ;  /* 0x002000004a047824 */ /* 0x000fe200078e00ff */
[----:B------:R-:W-:Y:S01]  /*5a00*/  CS2R R76, SRZ ;  /* 0x00000000004c7805 */ /* 0x000fe2000001ff00 */
[C---:B------:R-:W-:Y:S02]  /*5a10*/  IMAD.SHL.U32 R73, R78.reuse, 0x10, RZ ;  /* 0x000000104e497824 */ /* 0x040fe400078e00ff */
[----:B------:R-:W-:Y:S01]  /*5a20*/  IMAD.U32 R33, R78, 0x10000, RZ ;  /* 0x000100004e217824 */ /* 0x000fe200078e00ff */
[----:B------:R-:W-:Y:S02]  /*5a30*/  UMOV UR46, 0x400 ;  /* 0x00000400002e7882 */ /* 0x000fe40000000000 */
[----:B------:R-:W1:Y:S01]  /*5a40*/  LDC R67, c[0x0][0x370] ;  /* 0x0000dc00ff437b82 */ /* 0x000e620000000800 */
[----:B------:R-:W-:Y:S01]  /*5a50*/  ULEA UR46, UR37, UR46, 0x18 ;  /* 0x0000002e252e7291 */ /* 0x000fe2000f8ec0ff */
[----:B------:R-:W-:Y:S01]  /*5a60*/  LOP3.LUT R4, R4, 0x200000, RZ, 0xc0, !PT ;  /* 0x0020000004047812 */ /* 0x000fe200078ec0ff */
[----:B------:R-:W-:Y:S01]  /*5a70*/  IMAD.SHL.U32 R72, R78, 0x2, RZ ;  /* 0x000000024e487824 */ /* 0x000fe200078e00ff */
[C---:B------:R-:W-:Y:S01]  /*5a80*/  LOP3.LUT R5, R73.reuse, 0x40, RZ, 0xc0, !PT ;  /* 0x0000004049057812 */ /* 0x040fe200078ec0ff */
[----:B------:R-:W-:Y:S01]  /*5a90*/  IMAD.SHL.U32 R3, R74, 0x200, RZ ;  /* 0x000002004a037824 */ /* 0x000fe200078e00ff */
[----:B------:R-:W-:Y:S01]  /*5aa0*/  LOP3.LUT R2, R73, 0x5b0, RZ, 0xc0, !PT ;  /* 0x000005b049027812 */ /* 0x000fe200078ec0ff */
[----:B------:R-:W-:Y:S01]  /*5ab0*/  IMAD.MOV.U32 R30, RZ, RZ, RZ ;  /* 0x000000ffff1e7224 */ /* 0x000fe200078e00ff */
[----:B------:R-:W2:Y:S01]  /*5ac0*/  LDC R28, c[0x0][0xb0c] ;  /* 0x0002c300ff1c7b82 */ /* 0x000ea20000000800 */
[----:B------:R-:W-:Y:S01]  /*5ad0*/  LOP3.LUT R33, R4, 0x400000, R33, 0xf8, !PT ;  /* 0x0040000004217812 */ /* 0x000fe200078ef821 */
[----:B------:R-:W-:Y:S01]  /*5ae0*/  IMAD.MOV.U32 R81, RZ, RZ, RZ ;  /* 0x000000ffff517224 */ /* 0x000fe200078e00ff */
[----:B------:R-:W-:Y:S01]  /*5af0*/  LOP3.LUT R72, R5, 0x8, R72, 0xf8, !PT ;  /* 0x0000000805487812 */ /* 0x000fe200078ef848 */
[----:B------:R-:W3:Y:S01]  /*5b00*/  LDCU.64 UR52, c[0x0][0x348] ;  /* 0x00006900ff3477ac */ /* 0x000ee20008000a00 */
[----:B------:R-:W-:-:S02]  /*5b10*/  LOP3.LUT R3, R2, 0x200, R3, 0xf8, !PT ;  /* 0x0000020002037812 */ /* 0x000fc400078ef803 */
[----:B------:R-:W-:Y:S01]  /*5b20*/  LOP3.LUT P0, RZ, R73, 0x40, RZ, 0xc0, !PT ;  /* 0x0000004049ff7812 */ /* 0x000fe2000780c0ff */
[----:B------:R-:W4:Y:S01]  /*5b30*/  LDC R65, c[0x0][0xb20] ;  /* 0x0002c800ff417b82 */ /* 0x000f220000000800 */
[----:B------:R-:W3:Y:S01]  /*5b40*/  LDS R0, [UR46+0x200] ;  /* 0x0002002eff007984 */ /* 0x000ee20008000800 */
[----:B------:R-:W-:Y:S01]  /*5b50*/  LOP3.LUT R72, R3, R72, RZ, 0xfc, !PT ;  /* 0x0000004803487212 */ /* 0x000fe200078efcff */
[----:B------:R-:W1:Y:S01]  /*5b60*/  LDCU.64 UR38, c[0x0][0x888] ;  /* 0x00011100ff2677ac */ /* 0x000e620008000a00 */
[----:B------:R-:W-:Y:S01]  /*5b70*/  LOP3.LUT R78, R78, 0x60, RZ, 0xc0, !PT ;  /* 0x000000604e4e7812 */ /* 0x000fe200078ec0ff */
[----:B------:R-:W-:-:S03]  /*5b80*/  UMOV UR49, 0x1 ;  /* 0x0000000100317882 */ /* 0x000fc60000000000 */
[----:B------:R-:W1:Y:S01]  /*5b90*/  LDC R27, c[0x0][0xb30] ;  /* 0x0002cc00ff1b7b82 */ /* 0x000e620000000800 */
[----:B------:R-:W-:Y:S01]  /*5ba0*/  UIADD3 UR50, UPT, UPT, UR46, 0x300, URZ ;  /* 0x000003002e327890 */ /* 0x000fe2000fffe0ff */
[----:B------:R-:W-:Y:S01]  /*5bb0*/  UMOV UR54, URZ ;  /* 0x000000ff00367c82 */ /* 0x000fe20008000000 */
[----:B------:R-:W-:Y:S01]  /*5bc0*/  UMOV UR48, URZ ;  /* 0x000000ff00307c82 */ /* 0x000fe20008000000 */
[----:B------:R-:W-:-:S04]  /*5bd0*/  UMOV UR47, URZ ;  /* 0x000000ff002f7c82 */ /* 0x000fc80008000000 */
[----:B------:R-:W1:Y:S08]  /*5be0*/  LDC.64 R60, c[0x0][0xb10] ;  /* 0x0002c400ff3c7b82 */ /* 0x000e700000000a00 */
[----:B------:R-:W1:Y:S08]  /*5bf0*/  LDC.64 R24, c[0x0][0xb18] ;  /* 0x0002c600ff187b82 */ /* 0x000e700000000a00 */
[----:B------:R-:W1:Y:S08]  /*5c00*/  LDC.64 R56, c[0x0][0x888] ;  /* 0x00022200ff387b82 */ /* 0x000e700000000a00 */
[----:B------:R-:W1:Y:S01]  /*5c10*/  LDC.64 R22, c[0x0][0xb28] ;  /* 0x0002ca00ff167b82 */ /* 0x000e620000000a00 */
[----:B---3--:R-:W-:Y:S01]  /*5c20*/  IMAD.IADD R33, R0, 0x1, R33 ;  /* 0x0000000100217824 */ /* 0x008fe200078e0221 */
[----:B------:R-:W-:-:S06]  /*5c30*/  P2R R0, PR, RZ, 0x1 ;  /* 0x00000001ff007803 */ /* 0x000fcc0000000000 */
[----:B------:R-:W3:Y:S08]  /*5c40*/  LDC.64 R58, c[0x0][0x890] ;  /* 0x00022400ff3a7b82 */ /* 0x000ef00000000a00 */
[----:B------:R-:W1:Y:S08]  /*5c50*/  LDC.64 R54, c[0x0][0x8b0] ;  /* 0x00022c00ff367b82 */ /* 0x000e700000000a00 */
[----:B------:R-:W1:Y:S08]  /*5c60*/  LDC.64 R52, c[0x0][0x8a8] ;  /* 0x00022a00ff347b82 */ /* 0x000e700000000a00 */
[----:B--2-4-:R-:W1:Y:S02]  /*5c70*/  LDC R66, c[0x0][0x374] ;  /* 0x0000dd00ff427b82 */ /* 0x014e640000000800 */
.L_x_143:
[C---:B------:R-:W-:Y:S02]  /*5c80*/  LEA R0, R81.reuse, UR46, 0x3 ;  /* 0x0000002e51007c11 */ /* 0x040fe4000f8e18ff */
[----:B------:R-:W-:Y:S02]  /*5c90*/  SHF.L.U32 R3, R76, 0x1f, RZ ;  /* 0x0000001f4c037819 */ /* 0x000fe400000006ff */
[----:B------:R-:W-:Y:S02]  /*5ca0*/  LEA R16, R81, UR46, 0x4 ;  /* 0x0000002e51107c11 */ /* 0x000fe4000f8e20ff */
[----:B------:R-:W2:Y:S02]  /*5cb0*/  SYNCS.PHASECHK.TRANS64.TRYWAIT P0, [R0+URZ+0x150], R3 ;  /* 0x00015003000075a7 */ /* 0x000ea400080011ff */
[----:B-12---:R-:W-:Y:S05]  /*5cc0*/  @!P0 BRA `(.L_x_112) ;  /* 0x0000003000508947 */ /* 0x006fea0003800000 */
.L_x_214:
[----:B------:R-:W4:Y:S01]  /*5cd0*/  LDC.64 R12, c[0x0][0xb10] ;  /* 0x0002c400ff0c7b82 */ /* 0x000f220000000a00 */
[----:B------:R-:W3:Y:S01]  /*5ce0*/  LDS.128 R16, [R16+0x1e0] ;  /* 0x0001e00010107984 */ /* 0x000ee20000000c00 */
[----:B-1----:R-:W-:Y:S01]  /*5cf0*/  ISETP.NE.AND P1, PT, R27, 0x1, PT ;  /* 0x000000011b00780c */ /* 0x002fe20003f25270 */
[----:B--2---:R-:W-:Y:S01]  /*5d00*/  VIADD R0, R0, 0x160 ;  /* 0x0000016000007836 */ /* 0x004fe20000000000 */
[----:B------:R-:W-:Y:S04]  /*5d10*/  ISETP.GE.AND P0, PT, R26, 0x1, PT ;  /* 0x000000011a00780c */ /* 0x000fe80003f06270 */
[----:B------:R-:W1:Y:S01]  /*5d20*/  LDC.64 R10, c[0x0][0xb18] ;  /* 0x0002c600ff0a7b82 */ /* 0x000e620000000a00 */
[----:B------:R-:W-:Y:S01]  /*5d30*/  PRMT R0, RZ, 0x654, R0 ;  /* 0x00000654ff007816 */ /* 0x000fe20000000000 */
[----:B------:R-:W-:Y:S01]  /*5d40*/  @!PT LDS RZ, [RZ] ;  /* 0x00000000fffff984 */ /* 0x000fe20000000800 */
[----:B------:R-:W-:Y:S01]  /*5d50*/  @!PT LDS RZ, [RZ] ;  /* 0x00000000fffff984 */ /* 0x000fe20000000800 */
[----:B------:R-:W-:Y:S01]  /*5d60*/  @!PT LDS RZ, [RZ] ;  /* 0x00000000fffff984 */ /* 0x000fe20000000800 */
[----:B------:R-:W-:Y:S01]  /*5d70*/  @!PT LDS RZ, [RZ] ;  /* 0x00000000fffff984 */ /* 0x000fe20000000800 */
[----:B------:R2:W-:Y:S06]  /*5d80*/  MEMBAR.ALL.CTA ;  /* 0x0000000000007992 */ /* 0x0005ec0000008000 */
[----:B--2---:R-:W2:Y:S01]  /*5d90*/  FENCE.VIEW.ASYNC.S ;  /* 0x00000000000073c6 */ /* 0x004ea20000000000 */
[----:B------:R-:W1:Y:S08]  /*5da0*/  @!P1 LDC R14, c[0x0][0xb20] ;  /* 0x0002c800ff0e9b82 */ /* 0x000e700000000800 */
[----:B------:R-:W1:Y:S01]  /*5db0*/  @!P1 LDC R9, c[0x0][0xb0c] ;  /* 0x0002c300ff099b82 */ /* 0x000e620000000800 */
[----:B--2---:R2:W-:Y:S01]  /*5dc0*/  SYNCS.ARRIVE.TRANS64.RED.A1T0 RZ, [R0+URZ], RZ ;  /* 0x000000ff00ff79a7 */ /* 0x0045e200081004ff */
[----:B---3--:R-:W-:Y:S04]  /*5dd0*/  LOP3.LUT P4, RZ, R18, 0x1, RZ, 0xc0, !PT ;  /* 0x0000000112ff7812 */ /* 0x008fe8000788c0ff */
[----:B------:R-:W-:Y:S09]  /*5de0*/  P2R R79, PR, RZ, 0x10 ;  /* 0x00000010ff4f7803 */ /* 0x000ff20000000000 */
[----:B------:R-:W-:Y:S02]  /*5df0*/  @P4 MOV R31, R16 ;  /* 0x00000010001f4202 */ /* 0x000fe40000000f00 */
[----:B------:R-:W-:Y:S01]  /*5e00*/  @P4 LOP3.LUT R29, R17, 0xffff, RZ, 0xc0, !PT ;  /* 0x0000ffff111d4812 */ /* 0x000fe200078ec0ff */
[----:B--2-4-:R-:W-:Y:S06]  /*5e10*/  @!P0 BRA `(.L_x_113) ;  /* 0x0000000000a48947 */ /* 0x014fec0003800000 */
[----:B------:R-:W-:Y:S01]  /*5e20*/  IMAD.HI.U32 R36, R66, R25, RZ ;  /* 0x0000001942247227 */ /* 0x000fe200078e00ff */
[----:B------:R-:W-:Y:S02]  /*5e30*/  ISETP.NE.AND P0, PT, R24, 0x1, PT ;  /* 0x000000011800780c */ /* 0x000fe40003f05270 */
[----:B------:R-:W-:Y:S01]  /*5e40*/  ISETP.NE.AND P2, PT, R26, 0x1, PT ;  /* 0x000000011a00780c */ /* 0x000fe20003f45270 */
[-C--:B------:R-:W-:Y:S01]  /*5e50*/  IMAD.HI.U32 R34, R67, R60.reuse, RZ ;  /* 0x0000003c43227227 */ /* 0x080fe200078e00ff */
[----:B------:R-:W-:Y:S02]  /*5e60*/  SHF.R.U32.HI R37, RZ, R65, R36 ;  /* 0x00000041ff257219 */ /* 0x000fe40000011624 */
[----:B------:R-:W-:Y:S01]  /*5e70*/  ISETP.NE.AND P3, PT, R28, 0x1, PT ;  /* 0x000000011c00780c */ /* 0x000fe20003f65270 */
[----:B------:R-:W-:Y:S01]  /*5e80*/  IMAD.HI.U32 R40, R29, R25, RZ ;  /* 0x000000191d287227 */ /* 0x000fe200078e00ff */
[----:B------:R-:W-:Y:S02]  /*5e90*/  SHF.R.U32.HI R34, RZ, R61, R34 ;  /* 0x0000003dff227219 */ /* 0x000fe40000011622 */
[----:B------:R-:W-:Y:S01]  /*5ea0*/  SEL R3, R66, R37, !P0 ;  /* 0x0000002542037207 */ /* 0x000fe20004000000 */
[----:B------:R-:W-:Y:S01]  /*5eb0*/  IMAD.HI.U32 R38, R31, R60, RZ ;  /* 0x0000003c1f267227 */ /* 0x000fe200078e00ff */
[----:B------:R-:W-:Y:S03]  /*5ec0*/  SEL R7, R67, R34, !P3 ;  /* 0x0000002243077207 */ /* 0x000fe60005800000 */
[-C--:B------:R-:W-:Y:S01]  /*5ed0*/  IMAD.HI.U32 R34, R3, R22.reuse, RZ ;  /* 0x0000001603227227 */ /* 0x080fe200078e00ff */
[----:B------:R-:W-:Y:S03]  /*5ee0*/  SHF.R.U32.HI R38, RZ, R61, R38 ;  /* 0x0000003dff267219 */ /* 0x000fe60000011626 */
[----:B------:R-:W-:Y:S01]  /*5ef0*/  IMAD.HI.U32 R36, R7, R22, RZ ;  /* 0x0000001607247227 */ /* 0x000fe200078e00ff */
[----:B------:R-:W-:Y:S02]  /*5f00*/  @P2 SHF.R.U32.HI R3, RZ, R23, R34 ;  /* 0x00000017ff032219 */ /* 0x000fe40000011622 */
[----:B------:R-:W-:Y:S02]  /*5f10*/  SHF.R.U32.HI R34, RZ, R65, R40 ;  /* 0x00000041ff227219 */ /* 0x000fe40000011628 */
[----:B------:R-:W-:Y:S01]  /*5f20*/  @P2 SHF.R.U32.HI R7, RZ, R23, R36 ;  /* 0x00000017ff072219 */ /* 0x000fe20000011624 */
[C---:B------:R-:W-:Y:S01]  /*5f30*/  IMAD R2, R26.reuse, R3, RZ ;  /* 0x000000031a027224 */ /* 0x040fe200078e02ff */
[----:B------:R-:W-:Y:S02]  /*5f40*/  SEL R5, R29, R34, !P0 ;  /* 0x000000221d057207 */ /* 0x000fe40004000000 */
[----:B------:R-:W-:Y:S01]  /*5f50*/  SEL R3, R31, R38, !P3 ;  /* 0x000000261f037207 */ /* 0x000fe20005800000 */
[----:B------:R-:W-:Y:S01]  /*5f60*/  IMAD R4, R26, R7, RZ ;  /* 0x000000071a047224 */ /* 0x000fe200078e02ff */
[C---:B------:R-:W-:Y:S01]  /*5f70*/  ISETP.GE.AND P0, PT, R5.reuse, R2, PT ;  /* 0x000000020500720c */ /* 0x040fe20003f06270 */
[----:B------:R-:W-:Y:S03]  /*5f80*/  IMAD.HI.U32 R6, R5, R22, RZ ;  /* 0x0000001605067227 */ /* 0x000fe600078e00ff */
[----:B------:R-:W-:Y:S01]  /*5f90*/  ISETP.GE.OR P0, PT, R3, R4, P0 ;  /* 0x000000040300720c */ /* 0x000fe20000706670 */
[----:B------:R-:W-:Y:S01]  /*5fa0*/  IMAD.MOV R4, RZ, RZ, -R3 ;  /* 0x000000ffff047224 */ /* 0x000fe200078e0a03 */
[-C--:B------:R-:W-:Y:S03]  /*5fb0*/  SHF.R.U32.HI R6, RZ, R23.reuse, R6 ;  /* 0x00000017ff067219 */ /* 0x080fe60000011606 */
[----:B------:R-:W-:Y:S01]  /*5fc0*/  IMAD R31, R28, R4, R31 ;  /* 0x000000041c1f7224 */ /* 0x000fe200078e021f */
[----:B------:R-:W-:Y:S05]  /*5fd0*/  SEL R15, R5, R6, !P2 ;  /* 0x00000006050f7207 */ /* 0x000fea0005000000 */
[----:B------:R-:W-:Y:S02]  /*5fe0*/  IMAD.MOV R6, RZ, RZ, -R15 ;  /* 0x000000ffff067224 */ /* 0x000fe400078e0a0f */
[C---:B------:R-:W-:Y:S04]  /*5ff0*/  @!P0 IMAD.HI.U32 R2, R3.reuse, R22, RZ ;  /* 0x0000001603028227 */ /* 0x040fe800078e00ff */
[----:B------:R-:W-:Y:S01]  /*6000*/  IMAD R6, R26, R6, R5 ;  /* 0x000000061a067224 */ /* 0x000fe200078e0205 */
[----:B------:R-:W-:Y:S04]  /*6010*/  @!P0 SHF.R.U32.HI R2, RZ, R23, R2 ;  /* 0x00000017ff028219 */ /* 0x000fe80000011602 */
[----:B------:R-:W-:Y:S02]  /*6020*/  @!P0 SEL R0, R3, R2, !P2 ;  /* 0x0000000203008207 */ /* 0x000fe40005000000 */
[----:B------:R-:W-:Y:S02]  /*6030*/  IADD3 R2, PT, PT, -R5, RZ, RZ ;  /* 0x000000ff05027210 */ /* 0x000fe40007ffe1ff */
[----:B------:R-:W-:Y:S01]  /*6040*/  @!P0 IADD3 R8, PT, PT, R15, -R0, RZ ;  /* 0x800000000f088210 */ /* 0x000fe20007ffe0ff */
[----:B------:R-:W-:Y:S02]  /*6050*/  @!P0 IMAD R0, R7, R6, R0 ;  /* 0x0000000607008224 */ /* 0x000fe400078e0200 */
[----:B------:R-:W-:Y:S02]  /*6060*/  IMAD R29, R24, R2, R29 ;  /* 0x00000002181d7224 */ /* 0x000fe400078e021d */
[----:B------:R-:W-:Y:S02]  /*6070*/  @!P0 IMAD R5, R8, R26, R3 ;  /* 0x0000001a08058224 */ /* 0x000fe400078e0203 */
[----:B------:R-:W-:Y:S04]  /*6080*/  @!P0 IMAD.MOV.U32 R3, RZ, RZ, R0 ;  /* 0x000000ffff038224 */ /* 0x000fe800078e0000 */
[----:B------:R-:W-:Y:S02]  /*6090*/  IMAD R31, R3, R28, R31 ;  /* 0x0000001c031f7224 */ /* 0x000fe400078e021f */
[----:B------:R-:W-:Y:S07]  /*60a0*/  IMAD R29, R5, R24, R29 ;  /* 0x00000018051d7224 */ /* 0x000fee00078e021d */
.L_x_113:
[----:B-1----:R-:W-:Y:S01]  /*60b0*/  @!P1 ISETP.NE.AND P0, PT, R10, 0x1, PT ;  /* 0x000000010a00980c */ /* 0x002fe20003f05270 */
[----:B------:R-:W-:Y:S01]  /*60c0*/  @!P1 IMAD.HI.U32 R0, R31, R12, RZ ;  /* 0x0000000c1f009227 */ /* 0x000fe200078e00ff */
[----:B------:R-:W-:Y:S01]  /*60d0*/  @!P1 ISETP.NE.AND P2, PT, R9, 0x1, PT ;  /* 0x000000010900980c */ /* 0x000fe20003f45270 */
[----:B------:R-:W-:Y:S01]  /*60e0*/  ULOP3.LUT UP0, URZ, UR50, 0x90, URZ, 0xc0, !UPT ;  /* 0x0000009032ff7892 */ /* 0x000fe2000f80c0ff */
[----:B------:R-:W-:Y:S01]  /*60f0*/  R2UR UR42, R21 ;  /* 0x00000000152a72ca */ /* 0x000fe200000e0000 */
[----:B------:R-:W-:Y:S01]  /*6100*/  @!P1 IMAD.HI.U32 R3, R29, R11, RZ ;  /* 0x0000000b1d039227 */ /* 0x000fe200078e00ff */
[----:B------:R-:W-:Y:S02]  /*6110*/  @!P1 SHF.R.U32.HI R0, RZ, R13, R0 ;  /* 0x0000000dff009219 */ /* 0x000fe40000011600 */
[----:B------:R-:W-:Y:S01]  /*6120*/  R2UR UR41, R20 ;  /* 0x00000000142972ca */ /* 0x000fe200000e0000 */
[----:B------:R-:W-:Y:S01]  /*6130*/  VIADD R81, R81, 0x1 ;  /* 0x0000000151517836 */ /* 0x000fe20000000000 */
[----:B------:R-:W-:Y:S02]  /*6140*/  @!P1 SHF.R.U32.HI R2, RZ, R14, R3 ;  /* 0x0000000eff029219 */ /* 0x000fe40000011603 */
[----:B------:R-:W-:Y:S02]  /*6150*/  @!P1 SEL R3, R31, R0, !P2 ;  /* 0x000000001f039207 */ /* 0x000fe40005000000 */
[----:B------:R-:W-:Y:S02]  /*6160*/  @!P1 SEL R2, R29, R2, !P0 ;  /* 0x000000021d029207 */ /* 0x000fe40004000000 */
[----:B------:R-:W-:Y:S01]  /*6170*/  @P4 SHF.R.U32.HI R75, RZ, 0x10, R17 ;  /* 0x00000010ff4b4819 */ /* 0x000fe20000011611 */
[----:B------:R-:W-:Y:S02]  /*6180*/  USHF.L.U32 UR42, UR42, 0x6, URZ ;  /* 0x000000062a2a7899 */ /* 0x000fe400080006ff */
[----:B------:R-:W-:Y:S02]  /*6190*/  @!P1 IMAD.IADD R0, R2, 0x1, -R3 ;  /* 0x0000000102009824 */ /* 0x000fe400078e0a03 */
[----:B------:R-:W-:Y:S01]  /*61a0*/  @!P1 IMAD.IADD R2, R3, 0x1, -R2 ;  /* 0x0000000103029824 */ /* 0x000fe200078e0a02 */
[----:B------:R-:W-:Y:S01]  /*61b0*/  USHF.L.U32 UR41, UR41, 0x6, URZ ;  /* 0x0000000629297899 */ /* 0x000fe200080006ff */
[----:B------:R-:W-:Y:S02]  /*61c0*/  @!P1 IMAD R31, R0, R9, R31 ;  /* 0x00000009001f9224 */ /* 0x000fe400078e021f */
[----:B------:R-:W-:Y:S01]  /*61d0*/  @!P1 IMAD R29, R2, R10, R29 ;  /* 0x0000000a021d9224 */ /* 0x000fe200078e021d */
[----:B------:R-:W-:Y:S08]  /*61e0*/  BRA.U !UP0, `(.L_x_114) ;  /* 0x00000001087c7547 */ /* 0x000ff0000b800000 */
[----:B------:R-:W1:Y:S01]  /*61f0*/  LDCU.64 UR8, c[0x4][0x80] ;  /* 0x01001000ff0877ac */ /* 0x000e620008000a00 */
[----:B------:R-:W-:Y:S01]  /*6200*/  MOV R2, 0x0 ;  /* 0x0000000000027802 */ /* 0x000fe20000000f00 */
[----:B------:R-:W-:Y:S02]  /*6210*/  HFMA2 R12, -RZ, RZ, 0, 5.9604644775390625e-08 ;  /* 0x00000001ff0c7431 */ /* 0x000fe400000001ff */
[----:B------:R-:W-:Y:S01]  /*6220*/  IMAD.MOV.U32 R8, RZ, RZ, 0x70 ;  /* 0x00000070ff087424 */ /* 0x000fe200078e00ff */
[----:B------:R2:W3:Y:S01]  /*6230*/  LDC.64 R14, c[0x4][R2] ;  /* 0x01000000020e7b82 */ /* 0x0004e20000000a00 */
[----:B------:R-:W4:Y:S01]  /*6240*/  LDCU.64 UR6, c[0x4][0x88] ;  /* 0x01001100ff0677ac */ /* 0x000f220008000a00 */
[----:B------:R-:W-:Y:S01]  /*6250*/  IMAD.MOV.U32 R13, RZ, RZ, RZ ;  /* 0x000000ffff0d7224 */ /* 0x000fe200078e00ff */
[----:B------:R-:W2:Y:S01]  /*6260*/  LDCU.64 UR4, c[0x4][0x8] ;  /* 0x01000100ff0477ac */ /* 0x000ea20008000a00 */
[----:B-1----:R-:W-:Y:S01]  /*6270*/  MOV R5, UR9 ;  /* 0x0000000900057c02 */ /* 0x002fe20008000f00 */
[----:B------:R-:W-:Y:S01]  /*6280*/  IMAD.U32 R4, RZ, RZ, UR8 ;  /* 0x00000008ff047e24 */ /* 0x000fe2000f8e00ff */
[----:B----4-:R-:W-:Y:S01]  /*6290*/  MOV R7, UR7 ;  /* 0x0000000700077c02 */ /* 0x010fe20008000f00 */
[----:B------:R-:W-:Y:S01]  /*62a0*/  IMAD.U32 R6, RZ, RZ, UR6 ;  /* 0x00000006ff067e24 */ /* 0x000fe2000f8e00ff */
[----:B--2---:R-:W-:Y:S01]  /*62b0*/  MOV R11, UR5 ;  /* 0x00000005000b7c02 */ /* 0x004fe20008000f00 */
[----:B------:R-:W-:Y:S02]  /*62c0*/  IMAD.U32 R10, RZ, RZ, UR4 ;  /* 0x00000004ff0a7e24 */ /* 0x000fe4000f8e00ff */
[----:B------:R-:W-:Y:S07]  /*62d0*/  LEPC R20, `(.L_x_115) ;  /* 0x000000001014794e */ /* 0x000fee0000000000 */
[----:B---3-5:R-:W-:Y:S05]  /*62e0*/  CALL.ABS.NOINC R14 ;  /* 0x000000000e007343 */ /* 0x028fea0003c00000 */
.L_x_115:
[----:B------:R-:W1:Y:S01]  /*62f0*/  LDCU.64 UR8, c[0x4][0x80] ;  /* 0x01001000ff0877ac */ /* 0x000e620008000a00 */
[----:B------:R-:W2:Y:S01]  /*6300*/  LDC.64 R2, c[0x4][R2] ;  /* 0x0100000002027b82 */ /* 0x000ea20000000a00 */
[----:B------:R-:W-:Y:S02]  /*6310*/  HFMA2 R12, -RZ, RZ, 0, 5.9604644775390625e-08 ;  /* 0x00000001ff0c7431 */ /* 0x000fe400000001ff */
[----:B------:R-:W-:Y:S02]  /*6320*/  IMAD.MOV.U32 R8, RZ, RZ, 0x70 ;  /* 0x00000070ff087424 */ /* 0x000fe400078e00ff */
[----:B------:R-:W-:Y:S01]  /*6330*/  IMAD.MOV.U32 R13, RZ, RZ, RZ ;  /* 0x000000ffff0d7224 */ /* 0x000fe200078e00ff */
[----:B------:R-:W3:Y:S01]  /*6340*/  LDCU.64 UR6, c[0x4][0x88] ;  /* 0x01001100ff0677ac */ /* 0x000ee20008000a00 */
[----:B------:R-:W4:Y:S01]  /*6350*/  LDCU.64 UR4, c[0x4][0x8] ;  /* 0x01000100ff0477ac */ /* 0x000f220008000a00 */
[----:B-1----:R-:W-:Y:S02]  /*6360*/  MOV R4, UR8 ;  /* 0x0000000800047c02 */ /* 0x002fe40008000f00 */
[----:B------:R-:W-:Y:S02]  /*6370*/  MOV R5, UR9 ;  /* 0x0000000900057c02 */ /* 0x000fe40008000f00 */
[----:B---3--:R-:W-:Y:S01]  /*6380*/  MOV R7, UR7 ;  /* 0x0000000700077c02 */ /* 0x008fe20008000f00 */
[----:B------:R-:W-:Y:S01]  /*6390*/  IMAD.U32 R6, RZ, RZ, UR6 ;  /* 0x00000006ff067e24 */ /* 0x000fe2000f8e00ff */
[----:B----4-:R-:W-:Y:S01]  /*63a0*/  MOV R11, UR5 ;  /* 0x00000005000b7c02 */ /* 0x010fe20008000f00 */
[----:B------:R-:W-:Y:S02]  /*63b0*/  IMAD.U32 R10, RZ, RZ, UR4 ;  /* 0x00000004ff0a7e24 */ /* 0x000fe4000f8e00ff */
[----:B------:R-:W-:Y:S07]  /*63c0*/  LEPC R20, `(.L_x_114) ;  /* 0x000000001014794e */ /* 0x000fee0000000000 */
[----:B--2---:R-:W-:Y:S05]  /*63d0*/  CALL.ABS.NOINC R2 ;  /* 0x0000000002007343 */ /* 0x004fea0003c00000 */
.L_x_114:
[----:B------:R-:W-:Y:S01]  /*63e0*/  ISETP.NE.U32.AND P3, PT, R58, RZ, PT ;  /* 0x000000ff3a00720c */ /* 0x000fe20003f65070 */
[----:B------:R-:W-:Y:S01]  /*63f0*/  ULOP3.LUT UR4, UR49, 0x1, URZ, 0x3c, !UPT ;  /* 0x0000000131047892 */ /* 0x000fe2000f8e3cff */
[----:B------:R-:W-:Y:S01]  /*6400*/  ISETP.NE.U32.AND P1, PT, R54, RZ, PT ;  /* 0x000000ff3600720c */ /* 0x000fe20003f25070 */
[----:B------:R-:W-:Y:S01]  /*6410*/  IMAD.U32 R0, RZ, RZ, UR54 ;  /* 0x00000036ff007e24 */ /* 0x000fe2000f8e00ff */
[----:B------:R-:W-:Y:S02]  /*6420*/  ISETP.NE.AND.EX P3, PT, R59, RZ, PT, P3 ;  /* 0x000000ff3b00720c */ /* 0x000fe40003f65330 */
[----:B------:R-:W-:Y:S01]  /*6430*/  PLOP3.LUT P0, PT, PT, PT, PT, 0x8, 0x80 ;  /* 0x000000000080781c */ /* 0x000fe20003f0e170 */
[----:B------:R-:W-:Y:S01]  /*6440*/  IMAD.U32 R87, RZ, RZ, UR4 ;  /* 0x00000004ff577e24 */ /* 0x000fe2000f8e00ff */
[----:B------:R-:W-:Y:S02]  /*6450*/  ISETP.NE.AND.EX P1, PT, R55, RZ, PT, P1 ;  /* 0x000000ff3700720c */ /* 0x000fe40003f25310 */
[----:B------:R-:W-:Y:S02]  /*6460*/  P2R R82, PR, RZ, 0x1 ;  /* 0x00000001ff527803 */ /* 0x000fe40000000000 */
[----:B------:R-:W-:Y:S05]  /*6470*/  LEA R0, R0, UR46, 0x3 ;  /* 0x0000002e00007c11 */ /* 0x000fea000f8e18ff */
[----:B------:R-:W-:Y:S05]  /*6480*/  @!P3 BRA `(.L_x_116) ;  /* 0x00000000002cb947 */ /* 0x000fea0003800000 */
[----:B------:R-:W-:Y:S01]  /*6490*/  ISETP.NE.U32.AND P0, PT, R56, RZ, PT ;  /* 0x000000ff3800720c */ /* 0x000fe20003f05070 */
[----:B------:R-:W-:Y:S03]  /*64a0*/  IMAD.MOV.U32 R63, RZ, RZ, 0x1 ;  /* 0x00000001ff3f7424 */ /* 0x000fe600078e00ff */
[----:B------:R-:W-:Y:S11]  /*64b0*/  ISETP.NE.AND.EX P0, PT, R57, RZ, PT, P0 ;  /* 0x000000ff3900720c */ /* 0x000ff60003f05300 */
[----:B------:R-:W-:Y:S02]  /*64c0*/  @!UPT UIADD3 URZ, UPT, UPT, URZ, URZ, URZ ;  /* 0x000000fffffff290 */ /* 0x000fe4000fffe0ff */
[----:B------:R-:W1:Y:S01]  /*64d0*/  @P0 LDC.64 R4, c[0x0][0x888] ;  /* 0x00022200ff040b82 */ /* 0x000e620000000a00 */
[----:B------:R-:W-:Y:S04]  /*64e0*/  @P0 IMAD R2, R58, UR36, RZ ;  /* 0x000000243a020c24 */ /* 0x000fe8000f8e02ff */
[----:B-1----:R-:W-:Y:S04]  /*64f0*/  @P0 IMAD.WIDE R4, R2, 0x4, R4 ;  /* 0x0000000402040825 */ /* 0x002fe800078e0204 */
[----:B------:R-:W-:Y:S01]  /*6500*/  HFMA2 R2, -RZ, RZ, 0, 5.9604644775390625e-08 ;  /* 0x00000001ff027431 */ /* 0x000fe200000001ff */
[----:B-----5:R1:W5:Y:S04]  /*6510*/  @P0 LDG.E R35, desc[UR44][R4.64] ;  /* 0x0000002c04230981 */ /* 0x020368000c1e1900 */
[----:B------:R-:W-:Y:S01]  /*6520*/  @!P0 PRMT R63, R2, 0x7610, R63 ;  /* 0x00007610023f8816 */ /* 0x000fe2000000003f */
[----:B-1----:R-:W2:Y:S06]  /*6530*/  @!P0 LDC R35, c[0x0][0x880] ;  /* 0x00022000ff238b82 */ /* 0x002eac0000000800 */
.L_x_116:
[----:B------:R-:W-:Y:S05]  /*6540*/  @!P1 BRA `(.L_x_117) ;  /* 0x0000000000209947 */ /* 0x000fea0003800000 */
[----:B------:R-:W-:Y:S04]  /*6550*/  ISETP.NE.U32.AND P0, PT, R52, RZ, PT ;  /* 0x000000ff3400720c */ /* 0x000fe80003f05070 */
[----:B------:R-:W-:Y:S11]  /*6560*/  ISETP.NE.AND.EX P0, PT, R53, RZ, PT, P0 ;  /* 0x000000ff3500720c */ /* 0x000ff60003f05300 */
[----:B------:R-:W-:Y:S02]  /*6570*/  @!UPT UIADD3 URZ, UPT, UPT, URZ, URZ, URZ ;  /* 0x000000fffffff290 */ /* 0x000fe4000fffe0ff */
[----:B------:R-:W1:Y:S01]  /*6580*/  @P0 LDC.64 R4, c[0x0][0x8a8] ;  /* 0x00022a00ff040b82 */ /* 0x000e620000000a00 */
[----:B------:R-:W-:Y:S04]  /*6590*/  @P0 IMAD R2, R54, UR36, RZ ;  /* 0x0000002436020c24 */ /* 0x000fe8000f8e02ff */
[----:B-1----:R-:W-:Y:S05]  /*65a0*/  @P0 IMAD.WIDE R4, R2, 0x4, R4 ;  /* 0x0000000402040825 */ /* 0x002fea00078e0204 */
[----:B-----5:R1:W5:Y:S02]  /*65b0*/  @P0 LDG.E R32, desc[UR44][R4.64] ;  /* 0x0000002c04200981 */ /* 0x020364000c1e1900 */
[----:B-1----:R-:W3:Y:S02]  /*65c0*/  @!P0 LDC R32, c[0x0][0x8a0] ;  /* 0x00022800ff208b82 */ /* 0x002ee40000000800 */
.L_x_117:
[----:B------:R-:W-:Y:S01]  /*65d0*/  UISETP.NE.AND UP0, UPT, UR51, URZ, UPT ;  /* 0x000000ff3300728c */ /* 0x000fe2000bf05270 */
[----:B------:R-:W-:Y:S08]  /*65e0*/  ISETP.NE.AND P5, PT, R82, RZ, PT ;  /* 0x000000ff5200720c */ /* 0x000ff00003fa5270 */
[----:B------:R-:W-:Y:S05]  /*65f0*/  BRA.U !UP0, `(.L_x_118) ;  /* 0x0000000108407547 */ /* 0x000fea000b800000 */
[----:B------:R-:W-:Y:S02]  /*6600*/  ISETP.NE.U32.AND P0, PT, R58, RZ, PT ;  /* 0x000000ff3a00720c */ /* 0x000fe40003f05070 */
[----:B------:R-:W-:Y:S02]  /*6610*/  PLOP3.LUT P1, PT, PT, PT, PT, 0x80, 0x8 ;  /* 0x000000000008781c */ /* 0x000fe40003f2f070 */
[----:B------:R-:W-:Y:S11]  /*6620*/  ISETP.NE.AND.EX P0, PT, R59, RZ, PT, P0 ;  /* 0x000000ff3b00720c */ /* 0x000ff60003f05300 */
[----:B------:R-:W-:Y:S02]  /*6630*/  @!UPT UIADD3 URZ, UPT, UPT, URZ, URZ, URZ ;  /* 0x000000fffffff290 */ /* 0x000fe4000fffe0ff */
[----:B------:R-:W-:Y:S01]  /*6640*/  @P0 LOP3.LUT P2, RZ, R63, 0xff, RZ, 0xc0, !PT ;  /* 0x000000ff3fff0812 */ /* 0x000fe2000784c0ff */
[----:B------:R-:W1:Y:S01]  /*6650*/  @P0 LDC.64 R2, c[0x0][0x888] ;  /* 0x00022200ff020b82 */ /* 0x000e620000000a00 */
[C---:B--2--5:R-:W-:Y:S02]  /*6660*/  @!P0 FSETP.EQ.AND P5, PT, R35.reuse, RZ, PT ;  /* 0x000000ff2300820b */ /* 0x064fe40003fa2000 */
[----:B------:R-:W-:Y:S02]  /*6670*/  @P0 PLOP3.LUT P1, PT, P2, PT, PT, 0x80, 0x8 ;  /* 0x000000000008081c */ /* 0x000fe4000172f070 */
[----:B------:R-:W-:Y:S02]  /*6680*/  @P0 FSETP.NEU.AND P2, PT, R35, RZ, PT ;  /* 0x000000ff2300020b */ /* 0x000fe40003f4d000 */
[----:B-1----:R-:W-:Y:S02]  /*6690*/  @P0 ISETP.NE.U32.AND P4, PT, R2, RZ, PT ;  /* 0x000000ff0200020c */ /* 0x002fe40003f85070 */
[----:B------:R-:W-:Y:S02]  /*66a0*/  @P0 SEL R2, RZ, 0xffffffff, P2 ;  /* 0xffffffffff020807 */ /* 0x000fe40001000000 */
[----:B------:R-:W-:Y:S05]  /*66b0*/  @P0 ISETP.NE.AND.EX P4, PT, R3, RZ, PT, P4 ;  /* 0x000000ff0300020c */ /* 0x000fea0003f85340 */
[----:B------:R-:W-:Y:S04]  /*66c0*/  @!P1 SEL R2, RZ, 0xffffffff, P4 ;  /* 0xffffffffff029807 */ /* 0x000fe80002000000 */
[----:B------:R-:W-:Y:S04]  /*66d0*/  @P0 LOP3.LUT R2, R2, 0x1, RZ, 0xc0, !PT ;  /* 0x0000000102020812 */ /* 0x000fe800078ec0ff */
[----:B------:R-:W-:Y:S04]  /*66e0*/  @P0 ISETP.EQ.U32.AND P5, PT, R2, 0x1, PT ;  /* 0x000000010200080c */ /* 0x000fe80003fa2070 */
[----:B------:R-:W-:Y:S09]  /*66f0*/  P2R R82, PR, RZ, 0x20 ;  /* 0x00000020ff527803 */ /* 0x000ff20000000000 */
.L_x_118:
[----:B------:R-:W-:Y:S01]  /*6700*/  @!P5 SHF.L.U32 R5, R87, 0x1f, RZ ;  /* 0x0000001f5705d819 */ /* 0x000fe200000006ff */
[----:B------:R-:W-:Y:S01]  /*6710*/  IMAD.U32 R38, RZ, RZ, UR54 ;  /* 0x00000036ff267e24 */ /* 0x000fe2000f8e00ff */
[----:B------:R-:W-:Y:S01]  /*6720*/  LEA R83, R30, UR46, 0x3 ;  /* 0x0000002e1e537c11 */ /* 0x000fe2000f8e18ff */
[----:B------:R-:W-:Y:S01]  /*6730*/  IMAD.SHL.U32 R85, R72, 0x2, RZ ;  /* 0x0000000248557824 */ /* 0x000fe200078e00ff */
[----:B------:R-:W1:Y:S01]  /*6740*/  @!P5 SYNCS.PHASECHK.TRANS64.TRYWAIT P1, [R0+URZ+0x110], R5 ;  /* 0x000110050000d5a7 */ /* 0x000e6200080211ff */
[----:B------:R-:W-:Y:S01]  /*6750*/  SHF.L.U32 R2, R77, 0x1f, RZ ;  /* 0x0000001f4d027819 */ /* 0x000fe200000006ff */
[----:B------:R-:W-:Y:S01]  /*6760*/  IMAD.SHL.U32 R38, R38, 0x1000, RZ ;  /* 0x0000100026267824 */ /* 0x000fe200078e00ff */
[----:B------:R-:W-:Y:S01]  /*6770*/  ISETP.NE.U32.AND P2, PT, RZ, UR38, PT ;  /* 0x00000026ff007c0c */ /* 0x000fe2000bf45070 */
[----:B------:R-:W-:Y:S01]  /*6780*/  BSSY B1, `(.L_x_119) ;  /* 0x000002f000017945 */ /* 0x000fe20003800000 */
[----:B------:R-:W-:Y:S01]  /*6790*/  IMAD.MOV.U32 R86, RZ, RZ, 0x1 ;  /* 0x00000001ff567424 */ /* 0x000fe200078e00ff */
[----:B------:R-:W-:Y:S02]  /*67a0*/  CS2R R50, SRZ ;  /* 0x0000000000327805 */ /* 0x000fe4000001ff00 */
[----:B------:R-:W-:Y:S01]  /*67b0*/  ISETP.NE.AND.EX P2, PT, RZ, UR39, PT, P2 ;  /* 0x00000027ff007c0c */ /* 0x000fe2000bf45320 */
[----:B------:R-:W-:Y:S01]  /*67c0*/  IMAD R34, R30, 0x20, R33 ;  /* 0x000000201e227824 */ /* 0x000fe200078e0221 */
[----:B------:R-:W-:Y:S01]  /*67d0*/  IADD3 R39, PT, PT, R38, UR46, R85 ;  /* 0x0000002e26277c10 */ /* 0x000fe2000fffe055 */
[----:B------:R-:W-:Y:S01]  /*67e0*/  IMAD.U32 R84, RZ, RZ, UR54 ;  /* 0x00000036ff547e24 */ /* 0x000fe2000f8e00ff */
[----:B------:R-:W-:Y:S02]  /*67f0*/  SEL R4, RZ, 0xffffffff, P2 ;  /* 0xffffffffff047807 */ /* 0x000fe40001000000 */
[----:B------:R-:W-:Y:S02]  /*6800*/  CS2R R48, SRZ ;  /* 0x0000000000307805 */ /* 0x000fe4000001ff00 */
[----:B--2--5:R-:W-:Y:S02]  /*6810*/  FSETP.NEU.AND P2, PT, R35, RZ, PT ;  /* 0x000000ff2300720b */ /* 0x024fe40003f4d000 */
[----:B------:R-:W-:Y:S02]  /*6820*/  CS2R R42, SRZ ;  /* 0x00000000002a7805 */ /* 0x000fe4000001ff00 */
[----:B------:R-:W-:Y:S01]  /*6830*/  CS2R R40, SRZ ;  /* 0x0000000000287805 */ /* 0x000fe2000001ff00 */
[----:B------:R2:W4:Y:S01]  /*6840*/  SYNCS.PHASECHK.TRANS64.TRYWAIT P0, [R83+URZ+0x170], R2 ;  /* 0x00017002530075a7 */ /* 0x00052200080011ff */
[----:B------:R-:W-:Y:S02]  /*6850*/  SEL R3, RZ, 0xffffffff, P2 ;  /* 0xffffffffff037807 */ /* 0x000fe40001000000 */
[----:B------:R-:W-:Y:S04]  /*6860*/  LOP3.LUT P2, R80, R63, 0xff, RZ, 0xc0, !PT ;  /* 0x000000ff3f507812 */ /* 0x000fe8000784c0ff */
[----:B------:R-:W-:Y:S04]  /*6870*/  @P3 SEL R3, R4, R3, !P2 ;  /* 0x0000000304033207 */ /* 0x000fe80005000000 */
[----:B------:R-:W-:Y:S04]  /*6880*/  LOP3.LUT R3, R3, 0x1, RZ, 0xc0, !PT ;  /* 0x0000000103037812 */ /* 0x000fe800078ec0ff */
[----:B------:R-:W-:Y:S04]  /*6890*/  ISETP.NE.U32.AND P4, PT, R3, 0x1, PT ;  /* 0x000000010300780c */ /* 0x000fe80003f85070 */
[----:B------:R-:W-:Y:S02]  /*68a0*/  P2R R89, PR, RZ, 0x10 ;  /* 0x00000010ff597803 */ /* 0x000fe40000000000 */
[----:B-1----:R-:W-:Y:S01]  /*68b0*/  @!P5 SEL R86, RZ, 0x1, !P1 ;  /* 0x00000001ff56d807 */ /* 0x002fe20004800000 */
[----:B--2---:R-:W-:Y:S06]  /*68c0*/  @P5 BRA `(.L_x_120) ;  /* 0x0000000000685947 */ /* 0x004fec0003800000 */
[----:B------:R-:W-:Y:S01]  /*68d0*/  LOP3.LUT P5, RZ, R73, 0x40, RZ, 0xc0, !PT ;  /* 0x0000004049ff7812 */ /* 0x000fe200078ac0ff */
[C---:B------:R-:W-:Y:S01]  /*68e0*/  VIADD R3, R39.reuse, 0x300 ;  /* 0x0000030027037836 */ /* 0x040fe20000000000 */
[----:B------:R-:W-:Y:S01]  /*68f0*/  ISETP.NE.AND P2, PT, R86, RZ, PT ;  /* 0x000000ff5600720c */ /* 0x000fe20003f45270 */
[----:B------:R-:W-:Y:S01]  /*6900*/  BSSY B0, `(.L_x_121) ;  /* 0x000000d000007945 */ /* 0x000fe20003800000 */
[----:B------:R-:W-:Y:S01]  /*6910*/  PLOP3.LUT P1, PT, PT, PT, PT, 0x8, 0x80 ;  /* 0x000000000080781c */ /* 0x000fe20003f2e170 */
[----:B------:R-:W-:Y:S01]  /*6920*/  @P4 VIADD R4, R39, 0x310 ;  /* 0x0000031027044836 */ /* 0x000fe20000000000 */
[----:B------:R-:W-:Y:S02]  /*6930*/  @P4 PLOP3.LUT P1, PT, P5, PT, PT, 0x80, 0x8 ;  /* 0x000000000008481c */ /* 0x000fe40002f2f070 */
[----:B------:R-:W-:Y:S02]  /*6940*/  CS2R R50, SRZ ;  /* 0x0000000000327805 */ /* 0x000fe4000001ff00 */
[----:B------:R-:W-:Y:S02]  /*6950*/  CS2R R48, SRZ ;  /* 0x0000000000307805 */ /* 0x000fe4000001ff00 */
[----:B------:R-:W-:Y:S02]  /*6960*/  CS2R R42, SRZ ;  /* 0x00000000002a7805 */ /* 0x000fe4000001ff00 */
[----:B------:R-:W-:Y:S05]  /*6970*/  CS2R R40, SRZ ;  /* 0x0000000000287805 */ /* 0x000fea000001ff00 */
[----:B------:R-:W-:Y:S01]  /*6980*/  @P1 VIADD R4, R3, 0xfffffff0 ;  /* 0xfffffff003041836 */ /* 0x000fe20000000000 */
[----:B------:R-:W-:Y:S06]  /*6990*/  @P2 BRA `(.L_x_122) ;  /* 0x00000000000c2947 */ /* 0x000fec0003800000 */
[----:B------:R-:W-:Y:S04]  /*69a0*/  SHF.L.U32 R3, R87, 0x1f, RZ ;  /* 0x0000001f57037819 */ /* 0x000fe800000006ff */
[----:B------:R-:W1:Y:S02]  /*69b0*/  SYNCS.PHASECHK.TRANS64.TRYWAIT P1, [R0+URZ+0x110], R3 ;  /* 0x00011003000075a7 */ /* 0x000e6400080211ff */
[----:B-1----:R-:W-:Y:S05]  /*69c0*/  @!P1 BRA `(.L_x_123) ;  /* 0x0000002400249947 */ /* 0x002fea0003800000 */
.L_x_122:
[----:B------:R-:W-:Y:S05]  /*69d0*/  BSYNC B0 ;  /* 0x0000000000007941 */ /* 0x000fea0003800000 */
.L_x_121:
[----:B------:R-:W-:Y:S01]  /*69e0*/  UIADD3 UR5, UPT, UPT, UR54, 0x1, URZ ;  /* 0x0000000136057890 */ /* 0x000fe2000fffe0ff */
[----:B------:R-:W-:Y:S03]  /*69f0*/  ISETP.NE.AND P1, PT, R89, RZ, PT ;  /* 0x000000ff5900720c */ /* 0x000fe60003f25270 */
[----:B------:R-:W-:Y:S04]  /*6a00*/  UISETP.NE.AND UP0, UPT, UR5, 0x3, UPT ;  /* 0x000000030500788c */ /* 0x000fe8000bf05270 */
[----:B------:R-:W-:Y:S02]  /*6a10*/  USEL UR4, URZ, 0x1, UP0 ;  /* 0x00000001ff047887 */ /* 0x000fe40008000000 */
[----:B------:R-:W-:Y:S04]  /*6a20*/  USEL UR5, UR5, URZ, UP0 ;  /* 0x000000ff05057287 */ /* 0x000fe80008000000 */
[----:B------:R2:W1:Y:S01]  /*6a30*/  @P1 LDS.128 R48, [R4] ;  /* 0x0000000004301984 */ /* 0x0004620000000c00 */
[----:B------:R-:W-:Y:S01]  /*6a40*/  LOP3.LUT R87, R87, UR4, RZ, 0x3c, !PT ;  /* 0x0000000457577c12 */ /* 0x000fe2000f8e3cff */
[----:B------:R-:W-:Y:S02]  /*6a50*/  IMAD.U32 R84, RZ, RZ, UR5 ;  /* 0x00000005ff547e24 */ /* 0x000fe4000f8e00ff */
[----:B------:R2:W1:Y:S04]  /*6a60*/  @P1 LDS.128 R40, [R39+0x300] ;  /* 0x0003000027281984 */ /* 0x0004680000000c00 */
.L_x_120:
[----:B------:R-:W-:Y:S05]  /*6a70*/  BSYNC B1 ;  /* 0x0000000000017941 */ /* 0x000fea0003800000 */
.L_x_119:
[----:B-1----:R-:W-:Y:S04]  /*6a80*/  SHF.R.U32.HI R3, RZ, 0x15, R34 ;  /* 0x00000015ff037819 */ /* 0x002fe80000011622 */
[----:B------:R-:W-:Y:S01]  /*6a90*/  LOP3.LUT P1, RZ, R3, 0x3, R74, 0x48, !PT ;  /* 0x0000000303ff7812 */ /* 0x000fe2000782484a */
[----:B------:R-:W-:Y:S01]  /*6aa0*/  @!UPT UIADD3 URZ, UPT, UPT, URZ, URZ, URZ ;  /* 0x000000fffffff290 */ /* 0x000fe2000fffe0ff */
[----:B----4-:R-:W-:Y:S11]  /*6ab0*/  @P0 BRA `(.L_x_124) ;  /* 0x0000000000080947 */ /* 0x010ff60003800000 */
[----:B------:R-:W1:Y:S02]  /*6ac0*/  SYNCS.PHASECHK.TRANS64.TRYWAIT P0, [R83+URZ+0x170], R2 ;  /* 0x00017002530075a7 */ /* 0x000e6400080011ff */
[----:B-1----:R-:W-:Y:S05]  /*6ad0*/  @!P0 BRA `(.L_x_125) ;  /* 0x0000002000f48947 */ /* 0x002fea0003800000 */
.L_x_124:
[----:B------:R-:W-:Y:S05]  /*6ae0*/  @!P1 BRA `(.L_x_126) ;  /* 0x0000000000409947 */ /* 0x000fea0003800000 */
[----:B------:R-:W4:Y:S01]  /*6af0*/  LDCU.64 UR8, c[0x4][0x70] ;  /* 0x01000e00ff0877ac */ /* 0x000f220008000a00 */
[----:B------:R-:W-:Y:S01]  /*6b00*/  MOV R3, 0x0 ;  /* 0x0000000000037802 */ /* 0x000fe20000000f00 */
[----:B------:R-:W-:Y:S02]  /*6b10*/  HFMA2 R12, -RZ, RZ, 0, 5.9604644775390625e-08 ;  /* 0x00000001ff0c7431 */ /* 0x000fe400000001ff */
[----:B------:R-:W-:Y:S02]  /*6b20*/  IMAD.MOV.U32 R8, RZ, RZ, 0x192 ;  /* 0x00000192ff087424 */ /* 0x000fe400078e00ff */
[----:B------:R-:W-:Y:S01]  /*6b30*/  IMAD.MOV.U32 R13, RZ, RZ, RZ ;  /* 0x000000ffff0d7224 */ /* 0x000fe200078e00ff */
[----:B------:R-:W5:Y:S01]  /*6b40*/  LDCU.64 UR6, c[0x4][0x78] ;  /* 0x01000f00ff0677ac */ /* 0x000f620008000a00 */
[----:B-1----:R-:W1:Y:S01]  /*6b50*/  LDC.64 R2, c[0x4][R3] ;  /* 0x0100000003027b82 */ /* 0x002e620000000a00 */
[----:B------:R-:W3:Y:S01]  /*6b60*/  LDCU.64 UR4, c[0x4][0x10] ;  /* 0x01000200ff0477ac */ /* 0x000ee20008000a00 */
[----:B----4-:R-:W-:Y:S01]  /*6b70*/  MOV R5, UR9 ;  /* 0x0000000900057c02 */ /* 0x010fe20008000f00 */
[----:B--2---:R-:W-:Y:S01]  /*6b80*/  IMAD.U32 R4, RZ, RZ, UR8 ;  /* 0x00000008ff047e24 */ /* 0x004fe2000f8e00ff */
[----:B-----5:R-:W-:Y:S01]  /*6b90*/  MOV R7, UR7 ;  /* 0x0000000700077c02 */ /* 0x020fe20008000f00 */
[----:B------:R-:W-:Y:S01]  /*6ba0*/  IMAD.U32 R6, RZ, RZ, UR6 ;  /* 0x00000006ff067e24 */ /* 0x000fe2000f8e00ff */
[----:B---3--:R-:W-:Y:S01]  /*6bb0*/  MOV R11, UR5 ;  /* 0x00000005000b7c02 */ /* 0x008fe20008000f00 */
[----:B------:R-:W-:Y:S02]  /*6bc0*/  IMAD.U32 R10, RZ, RZ, UR4 ;  /* 0x00000004ff0a7e24 */ /* 0x000fe4000f8e00ff */
[----:B------:R-:W-:Y:S07]  /*6bd0*/  LEPC R20, `(.L_x_126) ;  /* 0x000000001014794e */ /* 0x000fee0000000000 */
[----:B-1----:R-:W-:Y:S05]  /*6be0*/  CALL.ABS.NOINC R2 ;  /* 0x0000000002007343 */ /* 0x002fea0003c00000 */
.L_x_126:
[----:B------:R-:W-:Y:S05]  /*6bf0*/  WARPSYNC.ALL ;  /* 0x0000000000007948 */ /* 0x000fea0003800000 */
[----:B------:R-:W-:Y:S01]  /*6c00*/  R2UR UR4, R34 ;  /* 0x00000000220472ca */ /* 0x000fe200000e0000 */
[--C-:B------:R-:W-:Y:S01]  /*6c10*/  HADD2.F32 R20, -RZ, R40.reuse.H0_H0 ;  /* 0x20000028ff147230 */ /* 0x100fe20000004100 */
[----:B------:R-:W-:Y:S01]  /*6c20*/  MOV R88, 0x10 ;  /* 0x0000001000587802 */ /* 0x000fe20000000f00 */
[----:B------:R-:W-:Y:S01]  /*6c30*/  HADD2.F32 R21, -RZ, R40.H1_H1 ;  /* 0x30000028ff157230 */ /* 0x000fe20000004100 */
[----:B------:R-:W-:Y:S01]  /*6c40*/  LOP3.LUT P6, RZ, R73, 0x40, RZ, 0xc0, !PT ;  /* 0x0000004049ff7812 */ /* 0x000fe200078cc0ff */
[----:B------:R-:W-:Y:S01]  /*6c50*/  HADD2.F32 R36, -RZ, R41.H1_H1 ;  /* 0x30000029ff247230 */ /* 0x000fe20000004100 */
[----:B------:R-:W-:Y:S01]  /*6c60*/  ISETP.NE.AND P0, PT, R78, RZ, PT ;  /* 0x000000ff4e00720c */ /* 0x000fe20003f05270 */
[----:B------:R-:W-:Y:S01]  /*6c70*/  HADD2.F32 R37, -RZ, R43.H0_H0 ;  /* 0x2000002bff257230 */ /* 0x000fe20000004100 */
[----:B------:R-:W-:Y:S01]  /*6c80*/  SEL R88, R88, 0xfffffff0, !P6 ;  /* 0xfffffff058587807 */ /* 0x000fe20007000000 */
[----:B------:R-:W-:Y:S03]  /*6c90*/  BSSY.RECONVERGENT B0, `(.L_x_127) ;  /* 0x000004e000007945 */ /* 0x000fe60003800200 */
[----:B------:R-:W-:Y:S01]  /*6ca0*/  IADD3 R90, PT, PT, R39, R88, RZ ;  /* 0x00000058275a7210 */ /* 0x000fe20007ffe0ff */
[----:B--2---:R-:W3:Y:S02]  /*6cb0*/  LDTM.x16 R4, tmem[UR4] ;  /* 0x00000004000479ee */ /* 0x004ee40008240000 */
[C---:B---3--:R-:W-:Y:S01]  /*6cc0*/  FMUL R0, R32.reuse, R4 ;  /* 0x0000000420007220 */ /* 0x048fe20000400000 */
[C---:B-1----:R-:W-:Y:S01]  /*6cd0*/  FMUL R2, R32.reuse, R5 ;  /* 0x0000000520027220 */ /* 0x042fe20000400000 */
[C---:B------:R-:W-:Y:S01]  /*6ce0*/  FMUL R3, R32.reuse, R6 ;  /* 0x0000000620037220 */ /* 0x040fe20000400000 */
[C---:B------:R-:W-:Y:S01]  /*6cf0*/  FMUL R7, R32.reuse, R7 ;  /* 0x0000000720077220 */ /* 0x040fe20000400000 */
[C---:B------:R-:W-:Y:S01]  /*6d00*/  FFMA R0, R35.reuse, R20, R0 ;  /* 0x0000001423007223 */ /* 0x040fe20000000000 */
[----:B------:R-:W-:Y:S02]  /*6d10*/  HADD2.F32 R20, -RZ, R41.H0_H0 ;  /* 0x20000029ff147230 */ /* 0x000fe40000004100 */
[C---:B------:R-:W-:Y:S01]  /*6d20*/  FFMA R2, R35.reuse, R21, R2 ;  /* 0x0000001523027223 */ /* 0x040fe20000000002 */
[--C-:B------:R-:W-:Y:S02]  /*6d30*/  HADD2.F32 R21, -RZ, R42.reuse.H0_H0 ;  /* 0x2000002aff157230 */ /* 0x100fe40000004100 */
[C---:B------:R-:W-:Y:S01]  /*6d40*/  FMUL R4, R32.reuse, R8 ;  /* 0x0000000820047220 */ /* 0x040fe20000400000 */
[C---:B------:R-:W-:Y:S01]  /*6d50*/  FMUL R5, R32.reuse, R9 ;  /* 0x0000000920057220 */ /* 0x040fe20000400000 */
[C---:B------:R-:W-:Y:S01]  /*6d60*/  FFMA R3, R35.reuse, R20, R3 ;  /* 0x0000001423037223 */ /* 0x040fe20000000003 */
[----:B------:R-:W-:Y:S02]  /*6d70*/  HADD2.F32 R20, -RZ, R42.H1_H1 ;  /* 0x3000002aff147230 */ /* 0x000fe40000004100 */
[C---:B------:R-:W-:Y:S01]  /*6d80*/  FFMA R7, R35.reuse, R36, R7 ;  /* 0x0000002423077223 */ /* 0x040fe20000000007 */
[C---:B------:R-:W-:Y:S01]  /*6d90*/  FMUL R6, R32.reuse, R10 ;  /* 0x0000000a20067220 */ /* 0x040fe20000400000 */
[----:B------:R-:W-:Y:S02]  /*6da0*/  HADD2.F32 R36, -RZ, R43.H1_H1 ;  /* 0x3000002bff247230 */ /* 0x000fe40000004100 */
[C---:B------:R-:W-:Y:S01]  /*6db0*/  FMUL R11, R32.reuse, R11 ;  /* 0x0000000b200b7220 */ /* 0x040fe20000400000 */
[C---:B------:R-:W-:Y:S01]  /*6dc0*/  FFMA R4, R35.reuse, R21, R4 ;  /* 0x0000001523047223 */ /* 0x040fe20000000004 */
[C---:B------:R-:W-:Y:S01]  /*6dd0*/  FFMA R5, R35.reuse, R20, R5 ;  /* 0x0000001423057223 */ /* 0x040fe20000000005 */
[C---:B------:R-:W-:Y:S01]  /*6de0*/  FFMA R6, R35.reuse, R37, R6 ;  /* 0x0000002523067223 */ /* 0x040fe20000000006 */
[--C-:B------:R-:W-:Y:S02]  /*6df0*/  HADD2.F32 R20, -RZ, R48.reuse.H0_H0 ;  /* 0x20000030ff147230 */ /* 0x100fe40000004100 */
[C---:B------:R-:W-:Y:S01]  /*6e00*/  FFMA R11, R35.reuse, R36, R11 ;  /* 0x00000024230b7223 */ /* 0x040fe2000000000b */
[C---:B------:R-:W-:Y:S01]  /*6e10*/  FMUL R8, R32.reuse, R12 ;  /* 0x0000000c20087220 */ /* 0x040fe20000400000 */
[----:B------:R-:W-:Y:S02]  /*6e20*/  HADD2.F32 R36, -RZ, R48.H1_H1 ;  /* 0x30000030ff247230 */ /* 0x000fe40000004100 */
[C---:B------:R-:W-:Y:S01]  /*6e30*/  FMUL R9, R32.reuse, R13 ;  /* 0x0000000d20097220 */ /* 0x040fe20000400000 */
[--C-:B------:R-:W-:Y:S02]  /*6e40*/  HADD2.F32 R21, -RZ, R49.reuse.H0_H0 ;  /* 0x20000031ff157230 */ /* 0x100fe40000004100 */
[C---:B------:R-:W-:Y:S01]  /*6e50*/  FMUL R10, R32.reuse, R14 ;  /* 0x0000000e200a7220 */ /* 0x040fe20000400000 */
[C---:B------:R-:W-:Y:S01]  /*6e60*/  FFMA R8, R35.reuse, R20, R8 ;  /* 0x0000001423087223 */ /* 0x040fe20000000008 */
[----:B------:R-:W-:Y:S02]  /*6e70*/  HADD2.F32 R20, -RZ, R49.H1_H1 ;  /* 0x30000031ff147230 */ /* 0x000fe40000004100 */
[C---:B------:R-:W-:Y:S01]  /*6e80*/  FFMA R9, R35.reuse, R36, R9 ;  /* 0x0000002423097223 */ /* 0x040fe20000000009 */
[C---:B------:R-:W-:Y:S01]  /*6e90*/  FMUL R15, R32.reuse, R15 ;  /* 0x0000000f200f7220 */ /* 0x040fe20000400000 */
[C---:B------:R-:W-:Y:S01]  /*6ea0*/  FFMA R10, R35.reuse, R21, R10 ;  /* 0x00000015230a7223 */ /* 0x040fe2000000000a */
[--C-:B------:R-:W-:Y:S02]  /*6eb0*/  HADD2.F32 R21, -RZ, R50.reuse.H0_H0 ;  /* 0x20000032ff157230 */ /* 0x100fe40000004100 */
[C---:B------:R-:W-:Y:S01]  /*6ec0*/  FMUL R12, R32.reuse, R16 ;  /* 0x00000010200c7220 */ /* 0x040fe20000400000 */
[----:B------:R-:W-:Y:S02]  /*6ed0*/  HADD2.F32 R36, -RZ, R50.H1_H1 ;  /* 0x30000032ff247230 */ /* 0x000fe40000004100 */
[C---:B------:R-:W-:Y:S01]  /*6ee0*/  FFMA R15, R35.reuse, R20, R15 ;  /* 0x00000014230f7223 */ /* 0x040fe2000000000f */
[C---:B------:R-:W-:Y:S01]  /*6ef0*/  FMUL R13, R32.reuse, R17 ;  /* 0x00000011200d7220 */ /* 0x040fe20000400000 */
[--C-:B------:R-:W-:Y:S02]  /*6f00*/  HADD2.F32 R37, -RZ, R51.reuse.H0_H0 ;  /* 0x20000033ff257230 */ /* 0x100fe40000004100 */
[C---:B------:R-:W-:Y:S01]  /*6f10*/  FMUL R14, R32.reuse, R18 ;  /* 0x00000012200e7220 */ /* 0x040fe20000400000 */
[----:B------:R-:W-:Y:S02]  /*6f20*/  HADD2.F32 R20, -RZ, R51.H1_H1 ;  /* 0x30000033ff147230 */ /* 0x000fe40000004100 */
[----:B------:R-:W-:Y:S01]  /*6f30*/  FMUL R19, R32, R19 ;  /* 0x0000001320137220 */ /* 0x000fe20000400000 */
[----:B------:R-:W-:Y:S01]  /*6f40*/  F2FP.RELU.F16.F32.PACK_AB R44, R2, R0 ;  /* 0x00000000022c723e */ /* 0x000fe200000008ff */
[----:B------:R-:W-:Y:S01]  /*6f50*/  FFMA R12, R35, R21, R12 ;  /* 0x00000015230c7223 */ /* 0x000fe2000000000c */
[----:B------:R-:W-:Y:S01]  /*6f60*/  F2FP.RELU.F16.F32.PACK_AB R45, R7, R3 ;  /* 0x00000003072d723e */ /* 0x000fe200000008ff */
[----:B------:R-:W-:Y:S01]  /*6f70*/  FFMA R13, R35, R36, R13 ;  /* 0x00000024230d7223 */ /* 0x000fe2000000000d */
[----:B------:R-:W-:Y:S01]  /*6f80*/  F2FP.RELU.F16.F32.PACK_AB R46, R5, R4 ;  /* 0x00000004052e723e */ /* 0x000fe200000008ff */
[----:B------:R-:W-:Y:S01]  /*6f90*/  FFMA R14, R35, R37, R14 ;  /* 0x00000025230e7223 */ /* 0x000fe2000000000e */
[----:B------:R-:W-:Y:S01]  /*6fa0*/  F2FP.RELU.F16.F32.PACK_AB R47, R11, R6 ;  /* 0x000000060b2f723e */ /* 0x000fe200000008ff */
[----:B------:R-:W-:Y:S01]  /*6fb0*/  FFMA R19, R35, R20, R19 ;  /* 0x0000001423137223 */ /* 0x000fe20000000013 */
[----:B------:R-:W-:Y:S02]  /*6fc0*/  F2FP.RELU.F16.F32.PACK_AB R68, R9, R8 ;  /* 0x000000080944723e */ /* 0x000fe400000008ff */
[----:B------:R-:W-:Y:S01]  /*6fd0*/  F2FP.RELU.F16.F32.PACK_AB R69, R15, R10 ;  /* 0x0000000a0f45723e */ /* 0x000fe200000008ff */
[----:B------:R1:W-:Y:S01]  /*6fe0*/  STS.128 [R39+0x300], R44 ;  /* 0x0003002c27007388 */ /* 0x0003e20000000c00 */
[----:B------:R-:W-:Y:S02]  /*6ff0*/  F2FP.RELU.F16.F32.PACK_AB R70, R13, R12 ;  /* 0x0000000c0d46723e */ /* 0x000fe400000008ff */
[----:B------:R-:W-:Y:S05]  /*7000*/  F2FP.RELU.F16.F32.PACK_AB R71, R19, R14 ;  /* 0x0000000e1347723e */ /* 0x000fea00000008ff */
[----:B------:R1:W-:Y:S01]  /*7010*/  STS.128 [R90+0x300], R68 ;  /* 0x000300445a007388 */ /* 0x0003e20000000c00 */
[----:B------:R-:W-:Y:S01]  /*7020*/  @!PT LDS RZ, [RZ] ;  /* 0x00000000fffff984 */ /* 0x000fe20000000800 */
[----:B------:R-:W-:Y:S01]  /*7030*/  @!PT LDS RZ, [RZ] ;  /* 0x00000000fffff984 */ /* 0x000fe20000000800 */
[----:B------:R-:W-:Y:S01]  /*7040*/  @!PT LDS RZ, [RZ] ;  /* 0x00000000fffff984 */ /* 0x000fe20000000800 */
[----:B------:R-:W-:Y:S01]  /*7050*/  @!PT LDS RZ, [RZ] ;  /* 0x00000000fffff984 */ /* 0x000fe20000000800 */
[----:B------:R2:W-:Y:S07]  /*7060*/  MEMBAR.ALL.CTA ;  /* 0x0000000000007992 */ /* 0x0005ee0000008000 */
[----:B--2---:R-:W2:Y:S02]  /*7070*/  FENCE.VIEW.ASYNC.S ;  /* 0x00000000000073c6 */ /* 0x004ea40000000000 */
[----:B--2---:R-:W-:Y:S06]  /*7080*/  BAR.SYNC.DEFER_BLOCKING 0x1, 0x80 ;  /* 0x0042000000007b1d */ /* 0x004fec0000010000 */
[----:B------:R-:W-:Y:S05]  /*7090*/  @P0 BRA `(.L_x_128) ;  /* 0x0000000000340947 */ /* 0x000fea0003800000 */
[----:B------:R-:W-:Y:S01]  /*70a0*/  R2UR UR10, R38 ;  /* 0x00000000260a72ca */ /* 0x000fe200000e0000 */
[----:B------:R-:W-:Y:S01]  /*70b0*/  UIADD3 UR8, UP0, UPT, UR52, 0x680, URZ ;  /* 0x0000068034087890 */ /* 0x000fe2000ff1e0ff */
[----:B------:R-:W-:Y:S01]  /*70c0*/  UMOV UR43, UR36 ;  /* 0x00000024002b7c82 */ /* 0x000fe20008000000 */
[----:B------:R-:W-:Y:S02]  /*70d0*/  UIADD3 UR5, UPT, UPT, UR41, 0x20, URZ ;  /* 0x0000002029057890 */ /* 0x000fe4000fffe0ff */
[----:B------:R-:W-:Y:S01]  /*70e0*/  UIADD3.X UR9, UPT, UPT, URZ, UR53, URZ, UP0, !UPT ;  /* 0x00000035ff097290 */ /* 0x000fe200087fe4ff */
[----:B------:R-:W-:Y:S01]  /*70f0*/  UMOV UR6, UR42 ;  /* 0x0000002a00067c82 */ /* 0x000fe20008000000 */
[----:B------:R-:W-:Y:S06]  /*7100*/  UMOV UR7, UR36 ;  /* 0x0000002400077c82 */ /* 0x000fec0008000000 */
[----:B------:R-:W-:Y:S04]  /*7110*/  UIADD3 UR10, UPT, UPT, UR46, UR10, URZ ;  /* 0x0000000a2e0a7290 */ /* 0x000fe8000fffe0ff */
[----:B------:R-:W-:Y:S02]  /*7120*/  UIADD3 UR40, UPT, UPT, UR10, 0x300, URZ ;  /* 0x000003000a287890 */ /* 0x000fe4000fffe0ff */
[----:B------:R-:W-:Y:S07]  /*7130*/  UIADD3 UR4, UPT, UPT, UR10, 0xb00, URZ ;  /* 0x00000b000a047890 */ /* 0x000fee000fffe0ff */
[----:B------:R2:W-:Y:S02]  /*7140*/  UTMASTG.3D [UR40], [UR8] ;  /* 0x00000028080073b5 */ /* 0x0005e40008010000 */
[----:B------:R2:W-:Y:S02]  /*7150*/  UTMASTG.3D [UR4], [UR8] ;  /* 0x00000004080073b5 */ /* 0x0005e40008010000 */
[----:B--2---:R0:W-:Y:S02]  /*7160*/  UTMACMDFLUSH ;  /* 0x00000000000079b7 */ /* 0x0041e40000000000 */
.L_x_128:
[----:B------:R-:W-:Y:S05]  /*7170*/  BSYNC.RECONVERGENT B0 ;  /* 0x0000000000007941 */ /* 0x000fea0003800200 */
.L_x_127:
[----:B------:R-:W-:Y:S01]  /*7180*/  UIADD3 UR40, UPT, UPT, UR54, 0x1, URZ ;  /* 0x0000000136287890 */ /* 0x000fe2000fffe0ff */
[----:B------:R-:W-:Y:S03]  /*7190*/  BSSY.RECONVERGENT B0, `(.L_x_129) ;  /* 0x0000005000007945 */ /* 0x000fe60003800200 */
[----:B------:R-:W-:Y:S04]  /*71a0*/  UISETP.NE.AND UP0, UPT, UR40, 0x3, UPT ;  /* 0x000000032800788c */ /* 0x000fe8000bf05270 */
[----:B------:R-:W-:Y:S01]  /*71b0*/  USEL UR43, UR40, URZ, UP0 ;  /* 0x000000ff282b7287 */ /* 0x000fe20008000000 */
[----:B------:R-:W-:Y:S11]  /*71c0*/  @P0 BRA `(.L_x_130) ;  /* 0x0000000000040947 */ /* 0x000ff60003800000 */
[----:B------:R-:W-:Y:S04]  /*71d0*/  DEPBAR.LE SB0, 0x1 ;  /* 0x000080400000791a */ /* 0x000fe80000000000 */
.L_x_130:
[----:B------:R-:W-:Y:S05]  /*71e0*/  BSYNC.RECONVERGENT B0 ;  /* 0x0000000000007941 */ /* 0x000fea0003800200 */
.L_x_129:
[----:B------:R-:W-:Y:S01]  /*71f0*/  BAR.SYNC.DEFER_BLOCKING 0x1, 0x80 ;  /* 0x0042000000007b1d */ /* 0x000fe20000010000 */
[----:B------:R-:W-:Y:S01]  /*7200*/  ISETP.NE.AND P1, PT, R82, RZ, PT ;  /* 0x000000ff5200720c */ /* 0x000fe20003f25270 */
[----:B------:R-:W-:Y:S01]  /*7210*/  UISETP.NE.AND UP0, UPT, UR48, URZ, UPT ;  /* 0x000000ff3000728c */ /* 0x000fe2000bf05270 */
[----:B------:R-:W-:Y:S11]  /*7220*/  LEA R2, R84, UR46, 0x3 ;  /* 0x0000002e54027c11 */ /* 0x000ff6000f8e18ff */
[----:B------:R-:W-:Y:S01]  /*7230*/  @!P1 SHF.L.U32 R3, R87, 0x1f, RZ ;  /* 0x0000001f57039819 */ /* 0x000fe200000006ff */
[----:B------:R-:W-:Y:S06]  /*7240*/  BRA.U !UP0, `(.L_x_131) ;  /* 0x0000000108247547 */ /* 0x000fec000b800000 */
[----:B------:R-:W-:Y:S01]  /*7250*/  IMAD.U32 R5, RZ, RZ, UR47 ;  /* 0x0000002fff057e24 */ /* 0x000fe2000f8e00ff */
[----:B------:R-:W-:Y:S01]  /*7260*/  MOV R0, UR37 ;  /* 0x0000002500007c02 */ /* 0x000fe20008000f00 */
[----:B------:R-:W-:Y:S03]  /*7270*/  UIADD3 UR47, UPT, UPT, UR47, 0x1, URZ ;  /* 0x000000012f2f7890 */ /* 0x000fe6000fffe0ff */
[----:B------:R-:W-:Y:S01]  /*7280*/  @!P1 LEA R5, R5, UR46, 0x3 ;  /* 0x0000002e05059c11 */ /* 0x000fe2000f8e18ff */
[----:B------:R-:W-:Y:S04]  /*7290*/  UISETP.NE.AND UP0, UPT, UR47, 0x3, UPT ;  /* 0x000000032f00788c */ /* 0x000fe8000bf05270 */
[----:B------:R-:W-:Y:S01]  /*72a0*/  @!P1 VIADD R5, R5, 0x128 ;  /* 0x0000012805059836 */ /* 0x000fe20000000000 */
[----:B------:R-:W-:Y:S04]  /*72b0*/  USEL UR47, UR47, URZ, UP0 ;  /* 0x000000ff2f2f7287 */ /* 0x000fe80008000000 */
[----:B------:R-:W-:Y:S04]  /*72c0*/  @!P1 PRMT R0, R0, 0x654, R5 ;  /* 0x0000065400009816 */ /* 0x000fe80000000005 */
[----:B------:R2:W-:Y:S04]  /*72d0*/  @!P1 SYNCS.ARRIVE.TRANS64.RED.A1T0 RZ, [R0+URZ], RZ ;  /* 0x000000ff00ff99a7 */ /* 0x0005e800081004ff */
.L_x_131:
[----:B------:R-:W3:Y:S01]  /*72e0*/  @!P1 SYNCS.PHASECHK.TRANS64.TRYWAIT P0, [R2+URZ+0x110], R3 ;  /* 0x00011003020095a7 */ /* 0x000ee200080011ff */
[----:B------:R-:W-:Y:S01]  /*72f0*/  BSSY B1, `(.L_x_132) ;  /* 0x0000012000017945 */ /* 0x000fe20003800000 */
[----:B---3--:R-:W-:Y:S03]  /*7300*/  @!P1 SEL R86, RZ, 0x1, !P0 ;  /* 0x00000001ff569807 */ /* 0x008fe60004000000 */
[----:B------:R-:W-:Y:S05]  /*7310*/  @P1 BRA `(.L_x_133) ;  /* 0x00000000003c1947 */ /* 0x000fea0003800000 */
[----:B------:R-:W-:Y:S01]  /*7320*/  ISETP.NE.AND P1, PT, R89, RZ, PT ;  /* 0x000000ff5900720c */ /* 0x000fe20003f25270 */
[----:B------:R-:W-:Y:S01]  /*7330*/  BSSY B0, `(.L_x_134) ;  /* 0x0000009000007945 */ /* 0x000fe20003800000 */
[----:B------:R-:W-:Y:S11]  /*7340*/  ISETP.NE.AND P0, PT, R86, RZ, PT ;  /* 0x000000ff5600720c */ /* 0x000ff60003f05270 */
[----:B------:R-:W-:Y:S05]  /*7350*/  @P1 IMAD R84, R84, 0x1000, R85 ;  /* 0x0000100054541824 */ /* 0x000fea00078e0255 */
[----:B------:R-:W-:Y:S05]  /*7360*/  @P1 IADD3 R3, PT, PT, R84, UR46, RZ ;  /* 0x0000002e54031c10 */ /* 0x000fea000fffe0ff */
[----:B--2---:R-:W-:Y:S01]  /*7370*/  @P1 IMAD.IADD R0, R88, 0x1, R3 ;  /* 0x0000000158001824 */ /* 0x004fe200078e0203 */
[----:B------:R-:W-:Y:S06]  /*7380*/  @P0 BRA `(.L_x_135) ;  /* 0x00000000000c0947 */ /* 0x000fec0003800000 */
[----:B------:R-:W-:Y:S04]  /*7390*/  SHF.L.U32 R87, R87, 0x1f, RZ ;  /* 0x0000001f57577819 */ /* 0x000fe800000006ff */
[----:B------:R-:W2:Y:S02]  /*73a0*/  SYNCS.PHASECHK.TRANS64.TRYWAIT P0, [R2+URZ+0x110], R87 ;  /* 0x00011057020075a7 */ /* 0x000ea400080011ff */
[----:B--2---:R-:W-:Y:S05]  /*73b0*/  @!P0 BRA `(.L_x_136) ;  /* 0x0000001800d08947 */ /* 0x004fea0003800000 */
.L_x_135:
[----:B------:R-:W-:Y:S05]  /*73c0*/  BSYNC B0 ;  /* 0x0000000000007941 */ /* 0x000fea0003800000 */
.L_x_134:
[----:B------:R-:W-:Y:S11]  /*73d0*/  ISETP.NE.AND P0, PT, R89, RZ, PT ;  /* 0x000000ff5900720c */ /* 0x000ff60003f05270 */
[----:B------:R-:W-:Y:S02]  /*73e0*/  @!UPT UIADD3 URZ, UPT, UPT, URZ, URZ, URZ ;  /* 0x000000fffffff290 */ /* 0x000fe4000fffe0ff */
[----:B------:R3:W4:Y:S04]  /*73f0*/  @P0 LDS.128 R40, [R84+UR46+0x300] ;  /* 0x0003002e54280984 */ /* 0x0007280008000c00 */
[----:B------:R3:W1:Y:S02]  /*7400*/  @P0 LDS.128 R48, [R0+0x300] ;  /* 0x0003000000300984 */ /* 0x0006640000000c00 */
.L_x_133:
[----:B------:R-:W-:Y:S05]  /*7410*/  BSYNC B1 ;  /* 0x0000000000017941 */ /* 0x000fea0003800000 */
.L_x_132:
[----:B------:R-:W-:Y:S05]  /*7420*/  VIADD R3, R34, 0x10 ;  /* 0x0000001022037836 */ /* 0x000fea0000000000 */
[----:B------:R-:W-:Y:S04]  /*7430*/  SHF.R.U32.HI R3, RZ, 0x15, R3 ;  /* 0x00000015ff037819 */ /* 0x000fe80000011603 */
[----:B------:R-:W-:Y:S11]  /*7440*/  LOP3.LUT P0, RZ, R3, 0x3, R74, 0x48, !PT ;  /* 0x0000000303ff7812 */ /* 0x000ff6000780484a */
[----:B------:R-:W-:Y:S02]  /*7450*/  @!UPT UIADD3 URZ, UPT, UPT, URZ, URZ, URZ ;  /* 0x000000fffffff290 */ /* 0x000fe4000fffe0ff */
[----:B------:R-:W-:Y:S05]  /*7460*/  @!P0 BRA `(.L_x_137) ;  /* 0x0000000000408947 */ /* 0x000fea0003800000 */
[----:B------:R-:W5:Y:S01]  /*7470*/  LDCU.64 UR8, c[0x4][0x70] ;  /* 0x01000e00ff0877ac */ /* 0x000f620008000a00 */
[----:B------:R-:W-:Y:S01]  /*7480*/  MOV R3, 0x0 ;  /* 0x0000000000037802 */ /* 0x000fe20000000f00 */
[----:B------:R-:W-:Y:S02]  /*7490*/  HFMA2 R12, -RZ, RZ, 0, 5.9604644775390625e-08 ;  /* 0x00000001ff0c7431 */ /* 0x000fe400000001ff */
[----:B------:R-:W-:Y:S02]  /*74a0*/  IMAD.MOV.U32 R8, RZ, RZ, 0x192 ;  /* 0x00000192ff087424 */ /* 0x000fe400078e00ff */
[----:B------:R-:W-:Y:S01]  /*74b0*/  IMAD.MOV.U32 R13, RZ, RZ, RZ ;  /* 0x000000ffff0d7224 */ /* 0x000fe200078e00ff */
[----:B------:R-:W3:Y:S01]  /*74c0*/  LDCU.64 UR6, c[0x4][0x78] ;  /* 0x01000f00ff0677ac */ /* 0x000ee20008000a00 */
[----:B--2---:R-:W2:Y:S01]  /*74d0*/  LDC.64 R2, c[0x4][R3] ;  /* 0x0100000003027b82 */ /* 0x004ea20000000a00 */
[----:B------:R-:W4:Y:S01]  /*74e0*/  LDCU.64 UR4, c[0x4][0x10] ;  /* 0x01000200ff0477ac */ /* 0x000f220008000a00 */
[----:B-----5:R-:W-:Y:S01]  /*74f0*/  MOV R5, UR9 ;  /* 0x0000000900057c02 */ /* 0x020fe20008000f00 */
[----:B------:R-:W-:Y:S01]  /*7500*/  IMAD.U32 R4, RZ, RZ, UR8 ;  /* 0x00000008ff047e24 */ /* 0x000fe2000f8e00ff */
[----:B---3--:R-:W-:Y:S01]  /*7510*/  MOV R7, UR7 ;  /* 0x0000000700077c02 */ /* 0x008fe20008000f00 */
[----:B------:R-:W-:Y:S01]  /*7520*/  IMAD.U32 R6, RZ, RZ, UR6 ;  /* 0x00000006ff067e24 */ /* 0x000fe2000f8e00ff */
[----:B----4-:R-:W-:Y:S01]  /*7530*/  MOV R11, UR5 ;  /* 0x00000005000b7c02 */ /* 0x010fe20008000f00 */
[----:B------:R-:W-:Y:S02]  /*7540*/  IMAD.U32 R10, RZ, RZ, UR4 ;  /* 0x00000004ff0a7e24 */ /* 0x000fe4000f8e00ff */
[----:B------:R-:W-:Y:S07]  /*7550*/  LEPC R20, `(.L_x_137) ;  /* 0x000000001014794e */ /* 0x000fee0000000000 */
[----:B-12---:R-:W-:Y:S05]  /*7560*/  CALL.ABS.NOINC R2 ;  /* 0x0000000002007343 */ /* 0x006fea0003c00000 */
.L_x_137:
[----:B------:R-:W-:Y:S01]  /*7570*/  ISETP.NE.AND P0, PT, R78, RZ, PT ;  /* 0x000000ff4e00720c */ /* 0x000fe20003f05270 */
[----:B------:R-:W-:Y:S05]  /*7580*/  WARPSYNC.ALL ;  /* 0x0000000000007948 */ /* 0x000fea0003800000 */
[----:B------:R-:W-:Y:S01]  /*7590*/  R2UR UR4, R34 ;  /* 0x00000000220472ca */ /* 0x000fe200000e0000 */
[--C-:B----4-:R-:W-:Y:S01]  /*75a0*/  HADD2.F32 R20, -RZ, R40.reuse.H0_H0 ;  /* 0x20000028ff147230 */ /* 0x110fe20000004100 */
[----:B------:R-:W-:Y:S01]  /*75b0*/  MOV R85, UR43 ;  /* 0x0000002b00557c02 */ /* 0x000fe20008000f00 */
[----:B------:R-:W-:Y:S01]  /*75c0*/  HADD2.F32 R36, -RZ, R40.H1_H1 ;  /* 0x30000028ff247230 */ /* 0x000fe20000004100 */
[----:B------:R-:W-:Y:S01]  /*75d0*/  IADD3 R83, PT, PT, R83, 0x190, RZ ;  /* 0x0000019053537810 */ /* 0x000fe20007ffe0ff */
[--C-:B------:R-:W-:Y:S01]  /*75e0*/  HADD2.F32 R21, -RZ, R41.reuse.H0_H0 ;  /* 0x20000029ff157230 */ /* 0x100fe20000004100 */
[----:B------:R-:W-:Y:S01]  /*75f0*/  LEA R86, R85, R72, 0xb ;  /* 0x0000004855567211 */ /* 0x000fe200078e58ff */
[----:B------:R-:W-:Y:S01]  /*7600*/  HADD2.F32 R37, -RZ, R41.H1_H1 ;  /* 0x30000029ff257230 */ /* 0x000fe20000004100 */
[----:B------:R-:W-:Y:S01]  /*7610*/  LOP3.LUT R83, R83, 0xfefffff8, RZ, 0xc0, !PT ;  /* 0xfefffff853537812 */ /* 0x000fe200078ec0ff */
[--C-:B-1----:R-:W-:Y:S01]  /*7620*/  HADD2.F32 R39, -RZ, R42.reuse.H0_H0 ;  /* 0x2000002aff277230 */ /* 0x102fe20000004100 */
[----:B------:R-:W-:Y:S01]  /*7630*/  LEA R89, R86, UR46, 0x1 ;  /* 0x0000002e56597c11 */ /* 0x000fe2000f8e08ff */
[----:B------:R-:W-:Y:S01]  /*7640*/  HADD2.F32 R38, -RZ, R42.H1_H1 ;  /* 0x3000002aff267230 */ /* 0x000fe20000004100 */
[----:B------:R-:W-:Y:S01]  /*7650*/  BSSY.RECONVERGENT B0, `(.L_x_138) ;  /* 0x000004f000007945 */ /* 0x000fe20003800200 */
[----:B------:R-:W1:Y:S01]  /*7660*/  LDTM.x16 R4, tmem[UR4+0x10] ;  /* 0x00001004000479ee */ /* 0x000e620008240000 */
[----:B------:R-:W-:Y:S01]  /*7670*/  NOP ;  /* 0x0000000000007918 */ /* 0x000fe20000000000 */
[----:B-1----:R1:W-:Y:S01]  /*7680*/  SYNCS.ARRIVE.TRANS64.RED.A1T0 RZ, [R83+URZ], RZ ;  /* 0x000000ff53ff79a7 */ /* 0x0023e200081004ff */
[----:B------:R-:W-:Y:S01]  /*7690*/  IADD3 R88, PT, PT, R88, R89, RZ ;  /* 0x0000005958587210 */ /* 0x000fe20007ffe0ff */
[--C-:B------:R-:W-:Y:S02]  /*76a0*/  HADD2.F32 R40, -RZ, R43.reuse.H0_H0 ;  /* 0x2000002bff287230 */ /* 0x100fe40000004100 */
[----:B------:R-:W-:Y:S02]  /*76b0*/  HADD2.F32 R42, -RZ, R43.H1_H1 ;  /* 0x3000002bff2a7230 */ /* 0x000fe40000004100 */
        /* <DEDUP_REMOVED lines=8> */
[C---:B------:R-:W-:Y:S01]  /*7740*/  FMUL R4, R32.reuse, R4 ;  /* 0x0000000420047220 */ /* 0x040fe20000400000 */
[C---:B------:R-:W-:Y:S01]  /*7750*/  FMUL R5, R32.reuse, R5 ;  /* 0x0000000520057220 */ /* 0x040fe20000400000 */
[C---:B------:R-:W-:Y:S01]  /*7760*/  FMUL R6, R32.reuse, R6 ;  /* 0x0000000620067220 */ /* 0x040fe20000400000 */
[C---:B--23--:R-:W-:Y:S01]  /*7770*/  FMUL R0, R32.reuse, R7 ;  /* 0x0000000720007220 */ /* 0x04cfe20000400000 */
[C---:B------:R-:W-:Y:S01]  /*7780*/  FFMA R4, R35.reuse, R20, R4 ;  /* 0x0000001423047223 */ /* 0x040fe20000000004 */
[C---:B------:R-:W-:Y:S01]  /*7790*/  FMUL R2, R32.reuse, R8 ;  /* 0x0000000820027220 */ /* 0x040fe20000400000 */
        /* <DEDUP_REMOVED lines=20> */
[----:B------:R-:W-:Y:S01]  /*78e0*/  FFMA R15, R35, R46, R15 ;  /* 0x0000002e230f7223 */ /* 0x000fe2000000000f */
[----:B------:R-:W-:Y:S01]  /*78f0*/  FMUL R19, R32, R19 ;  /* 0x0000001320137220 */ /* 0x000fe20000400000 */
[----:B------:R-:W-:Y:S01]  /*7900*/  F2FP.RELU.F16.F32.PACK_AB R68, R5, R4 ;  /* 0x000000040544723e */ /* 0x000fe200000008ff */
[C---:B------:R-:W-:Y:S01]  /*7910*/  FFMA R12, R35.reuse, R45, R12 ;  /* 0x0000002d230c7223 */ /* 0x040fe2000000000c */
        /* <DEDUP_REMOVED lines=20> */
[----:B------:R-:W-:Y:S02]  /*7a60*/  UIADD3 UR12, UP0, UPT, UR52, 0x680, URZ ;  /* 0x00000680340c7890 */ /* 0x000fe4000ff1e0ff */
[----:B------:R-:W-:Y:S02]  /*7a70*/  ULEA UR4, UR43, UR46, 0xc ;  /* 0x0000002e2b047291 */ /* 0x000fe4000f8e60ff */
[----:B------:R-:W-:Y:S02]  /*7a80*/  UIADD3 UR9, UPT, UPT, UR41, 0x10, URZ ;  /* 0x0000001029097890 */ /* 0x000fe4000fffe0ff */
[----:B------:R-:W-:Y:S02]  /*7a90*/  UIADD3 UR8, UPT, UPT, UR4, 0x300, URZ ;  /* 0x0000030004087890 */ /* 0x000fe4000fffe0ff */
[----:B------:R-:W-:Y:S01]  /*7aa0*/  UIADD3.X UR13, UPT, UPT, URZ, UR53, URZ, UP0, !UPT ;  /* 0x00000035ff0d7290 */ /* 0x000fe200087fe4ff */
[----:B------:R-:W-:Y:S01]  /*7ab0*/  UMOV UR10, UR42 ;  /* 0x0000002a000a7c82 */ /* 0x000fe20008000000 */
[----:B------:R-:W-:Y:S01]  /*7ac0*/  UMOV UR11, UR36 ;  /* 0x00000024000b7c82 */ /* 0x000fe20008000000 */
[----:B------:R-:W-:Y:S02]  /*7ad0*/  UIADD3 UR5, UPT, UPT, UR41, 0x30, URZ ;  /* 0x0000003029057890 */ /* 0x000fe4000fffe0ff */
[----:B------:R-:W-:Y:S01]  /*7ae0*/  UIADD3 UR4, UPT, UPT, UR4, 0xb00, URZ ;  /* 0x00000b0004047890 */ /* 0x000fe2000fffe0ff */
[----:B------:R-:W-:Y:S03]  /*7af0*/  UMOV UR6, UR42 ;  /* 0x0000002a00067c82 */ /* 0x000fe60008000000 */
[----:B------:R2:W-:Y:S01]  /*7b00*/  UTMASTG.3D [UR8], [UR12] ;  /* 0x000000080c0073b5 */ /* 0x0005e20008010000 */
[----:B------:R-:W-:Y:S04]  /*7b10*/  UMOV UR7, UR36 ;  /* 0x0000002400077c82 */ /* 0x000fe80008000000 */
[----:B------:R2:W-:Y:S02]  /*7b20*/  UTMASTG.3D [UR4], [UR12] ;  /* 0x000000040c0073b5 */ /* 0x0005e40008010000 */
[----:B--2---:R0:W-:Y:S02]  /*7b30*/  UTMACMDFLUSH ;  /* 0x00000000000079b7 */ /* 0x0041e40000000000 */
.L_x_139:
[----:B------:R-:W-:Y:S05]  /*7b40*/  BSYNC.RECONVERGENT B0 ;  /* 0x0000000000007941 */ /* 0x000fea0003800200 */
.L_x_138:
[----:B------:R-:W-:Y:S01]  /*7b50*/  UIADD3 UR43, UPT, UPT, UR43, 0x1, URZ ;  /* 0x000000012b2b7890 */ /* 0x000fe2000fffe0ff */
[----:B------:R-:W-:Y:S03]  /*7b60*/  BSSY.RECONVERGENT B0, `(.L_x_140) ;  /* 0x0000008000007945 */ /* 0x000fe60003800200 */
[----:B------:R-:W-:Y:S04]  /*7b70*/  UISETP.NE.AND UP0, UPT, UR43, 0x3, UPT ;  /* 0x000000032b00788c */ /* 0x000fe8000bf05270 */
[----:B------:R-:W-:Y:S02]  /*7b80*/  UISETP.EQ.XOR UP1, UPT, UR40, 0x3, !UP0 ;  /* 0x000000032800788c */ /* 0x000fe4000c722a70 */
[----:B------:R-:W-:Y:S02]  /*7b90*/  USEL UR54, UR43, URZ, UP0 ;  /* 0x000000ff2b367287 */ /* 0x000fe40008000000 */
[----:B------:R-:W-:Y:S04]  /*7ba0*/  USEL UR4, URZ, 0x1, !UP1 ;  /* 0x00000001ff047887 */ /* 0x000fe8000c800000 */
[----:B------:R-:W-:Y:S01]  /*7bb0*/  ULOP3.LUT UR49, UR49, UR4, URZ, 0x3c, !UPT ;  /* 0x0000000431317292 */ /* 0x000fe2000f8e3cff */
[----:B------:R-:W-:Y:S11]  /*7bc0*/  @P0 BRA `(.L_x_141) ;  /* 0x0000000000040947 */ /* 0x000ff60003800000 */
[----:B------:R-:W-:Y:S04]  /*7bd0*/  DEPBAR.LE SB0, 0x1 ;  /* 0x000080400000791a */ /* 0x000fe80000000000 */
.L_x_141:
[----:B------:R-:W-:Y:S05]  /*7be0*/  BSYNC.RECONVERGENT B0 ;  /* 0x0000000000007941 */ /* 0x000fea0003800200 */
.L_x_140:
[----:B------:R-:W-:Y:S01]  /*7bf0*/  BAR.SYNC.DEFER_BLOCKING 0x1, 0x80 ;  /* 0x0042000000007b1d */ /* 0x000fe20000010000 */
[----:B------:R-:W-:Y:S01]  /*7c00*/  UISETP.NE.AND UP0, UPT, UR48, -0x2, UPT ;  /* 0xfffffffe3000788c */ /* 0x000fe2000bf05270 */
[----:B------:R-:W-:Y:S08]  /*7c10*/  IADD3 R0, PT, PT, R30, 0x1, RZ ;  /* 0x000000011e007810 */ /* 0x000ff00007ffe0ff */
[----:B------:R-:W-:Y:S05]  /*7c20*/  BRA.U !UP0, `(.L_x_142) ;  /* 0x0000000108287547 */ /* 0x000fea000b800000 */
[----:B------:R-:W-:Y:S01]  /*7c30*/  ISETP.NE.AND P0, PT, R82, RZ, PT ;  /* 0x000000ff5200720c */ /* 0x000fe20003f05270 */
[----:B------:R-:W-:Y:S01]  /*7c40*/  IMAD.U32 R3, RZ, RZ, UR47 ;  /* 0x0000002fff037e24 */ /* 0x000fe2000f8e00ff */
[----:B------:R-:W-:Y:S01]  /*7c50*/  UIADD3 UR47, UPT, UPT, UR47, 0x1, URZ ;  /* 0x000000012f2f7890 */ /* 0x000fe2000fffe0ff */
[----:B------:R-:W-:Y:S03]  /*7c60*/  IMAD.U32 R2, RZ, RZ, UR37 ;  /* 0x00000025ff027e24 */ /* 0x000fe6000f8e00ff */
[----:B------:R-:W-:Y:S04]  /*7c70*/  UISETP.NE.AND UP0, UPT, UR47, 0x3, UPT ;  /* 0x000000032f00788c */ /* 0x000fe8000bf05270 */
[----:B------:R-:W-:Y:S03]  /*7c80*/  USEL UR47, UR47, URZ, UP0 ;  /* 0x000000ff2f2f7287 */ /* 0x000fe60008000000 */
[----:B------:R-:W-:Y:S05]  /*7c90*/  @!P0 LEA R3, R3, UR46, 0x3 ;  /* 0x0000002e03038c11 */ /* 0x000fea000f8e18ff */
[----:B------:R-:W-:Y:S05]  /*7ca0*/  @!P0 VIADD R3, R3, 0x128 ;  /* 0x0000012803038836 */ /* 0x000fea0000000000 */
[----:B------:R-:W-:Y:S04]  /*7cb0*/  @!P0 PRMT R2, R2, 0x654, R3 ;  /* 0x0000065402028816 */ /* 0x000fe80000000003 */
[----:B------:R2:W-:Y:S03]  /*7cc0*/  @!P0 SYNCS.ARRIVE.TRANS64.RED.A1T0 RZ, [R2+URZ], RZ ;  /* 0x000000ff02ff89a7 */ /* 0x0005e600081004ff */
.L_x_142:
[----:B------:R-:W-:Y:S01]  /*7cd0*/  ISETP.NE.AND P2, PT, R79, RZ, PT ;  /* 0x000000ff4f00720c */ /* 0x000fe20003f45270 */
[----:B------:R-:W-:Y:S01]  /*7ce0*/  UIADD3 UR48, UPT, UPT, UR48, 0x2, URZ ;  /* 0x0000000230307890 */ /* 0x000fe2000fffe0ff */
[----:B------:R-:W-:Y:S01]  /*7cf0*/  ISETP.NE.AND P0, PT, R81, 0x2, PT ;  /* 0x000000025100780c */ /* 0x000fe20003f05270 */
[----:B------:R-:W-:Y:S01]  /*7d00*/  IMAD.IADD R20, R29, 0x1, R62 ;  /* 0x000000011d147824 */ /* 0x000fe200078e023e */
[----:B------:R-:W-:Y:S01]  /*7d10*/  ISETP.NE.AND P1, PT, R0, 0x4, PT ;  /* 0x000000040000780c */ /* 0x000fe20003f25270 */
[----:B------:R-:W-:Y:S01]  /*7d20*/  IMAD.IADD R21, R31, 0x1, R64 ;  /* 0x000000011f157824 */ /* 0x000fe200078e0240 */
[----:B------:R-:W-:Y:S02]  /*7d30*/  SEL R3, RZ, 0x1, P0 ;  /* 0x00000001ff037807 */ /* 0x000fe40000000000 */
[----:B--2---:R-:W-:Y:S02]  /*7d40*/  SEL R2, RZ, 0x1, P1 ;  /* 0x00000001ff027807 */ /* 0x004fe40000800000 */
[----:B------:R-:W-:Y:S02]  /*7d50*/  LOP3.LUT R76, R76, R3, RZ, 0x3c, !PT ;  /* 0x000000034c4c7212 */ /* 0x000fe400078e3cff */
[----:B------:R-:W-:Y:S02]  /*7d60*/  LOP3.LUT R77, R77, R2, RZ, 0x3c, !PT ;  /* 0x000000024d4d7212 */ /* 0x000fe400078e3cff */
[----:B------:R-:W-:Y:S02]  /*7d70*/  @P2 R2UR UR36, R75 ;  /* 0x000000004b2422ca */ /* 0x000fe400000e0000 */
[----:B------:R-:W-:Y:S02]  /*7d80*/  SEL R81, R81, RZ, P0 ;  /* 0x000000ff51517207 */ /* 0x000fe40000000000 */
[----:B------:R-:W-:Y:S01]  /*7d90*/  SEL R30, R0, RZ, P1 ;  /* 0x000000ff001e7207 */ /* 0x000fe20000800000 */
[----:B------:R-:W-:Y:S10]  /*7da0*/  @P2 BRA `(.L_x_143) ;  /* 0xffffffdc00b42947 */ /* 0x000ff4000383ffff */
[----:B------:R-:W-:-:S09]  /*7db0*/  UISETP.NE.AND UP0, UPT, UR51, URZ, UPT ;  /* 0x000000ff3300728c */ /* 0x000fd2000bf05270 */
[----:B------:R-:W-:Y:S05]  /*7dc0*/  BRA.U !UP0, `(.L_x_144) ;  /* 0x0000000108487547 */ /* 0x000fea000b800000 */
[----:B------:R-:W2:Y:S02]  /*7dd0*/  LDCU.64 UR4, c[0x0][0x890] ;  /* 0x00011200ff0477ac */ /* 0x000ea40008000a00 */
[----:B--2---:R-:W-:-:S04]  /*7de0*/  UISETP.NE.U32.AND UP0, UPT, UR4, URZ, UPT ;  /* 0x000000ff0400728c */ /* 0x004fc8000bf05070 */
[----:B------:R-:W-:-:S09]  /*7df0*/  UISETP.NE.AND.EX UP0, UPT, UR5, URZ, UPT, UP0 ;  /* 0x000000ff0500728c */ /* 0x000fd2000bf05300 */
[----:B------:R-:W-:Y:S05]  /*7e00*/  BRA.U UP0, `(.L_x_145) ;  /* 0x00000001000c7547 */ /* 0x000fea000b800000 */
[----:B------:R-:W-:-:S13]  /*7e10*/  FSETP.NEU.AND P0, PT, R35, RZ, PT ;  /* 0x000000ff2300720b */ /* 0x000fda0003f0d000 */
[----:B------:R-:W-:Y:S05]  /*7e20*/  @!P0 EXIT ;  /* 0x000000000000894d */ /* 0x000fea0003800000 */
[----:B------:R-:W-:Y:S05]  /*7e30*/  BRA `(.L_x_144) ;  /* 0x00000000002c7947 */ /* 0x000fea0003800000 */
.L_x_145:
[----:B------:R-:W-:Y:S01]  /*7e40*/  ISETP.NE.AND P0, PT, R80, RZ, PT ;  /* 0x000000ff5000720c */ /* 0x000fe20003f05270 */
[----:B------:R-:W-:-:S12]  /*7e50*/  BSSY.RECONVERGENT B0, `(.L_x_144) ;  /* 0x0000009000007945 */ /* 0x000fd80003800200 */
[----:B------:R-:W-:Y:S05]  /*7e60*/  @P0 BRA `(.L_x_146) ;  /* 0x0000000000140947 */ /* 0x000fea0003800000 */
[----:B------:R-:W2:Y:S02]  /*7e70*/  LDCU.64 UR4, c[0x0][0x888] ;  /* 0x00011100ff0477ac */ /* 0x000ea40008000a00 */
[----:B--2---:R-:W-:-:S04]  /*7e80*/  ISETP.NE.U32.AND P0, PT, RZ, UR4, PT ;  /* 0x00000004ff007c0c */ /* 0x004fc8000bf05070 */
[----:B------:R-:W-:-:S13]  /*7e90*/  ISETP.NE.AND.EX P0, PT, RZ, UR5, PT, P0 ;  /* 0x00000005ff007c0c */ /* 0x000fda000bf05300 */
[----:B------:R-:W-:Y:S05]  /*7ea0*/  @!P0 EXIT ;  /* 0x000000000000894d */ /* 0x000fea0003800000 */
[----:B------:R-:W-:Y:S05]  /*7eb0*/  BRA `(.L_x_147) ;  /* 0x0000000000087947 */ /* 0x000fea0003800000 */
.L_x_146:
[----:B------:R-:W-:-:S13]  /*7ec0*/  FSETP.NEU.AND P0, PT, R35, RZ, PT ;  /* 0x000000ff2300720b */ /* 0x000fda0003f0d000 */
[----:B------:R-:W-:Y:S05]  /*7ed0*/  @!P0 EXIT ;  /* 0x000000000000894d */ /* 0x000fea0003800000 */
.L_x_147:
[----:B------:R-:W-:Y:S05]  /*7ee0*/  BSYNC.RECONVERGENT B0 ;  /* 0x0000000000007941 */ /* 0x000fea0003800200 */
.L_x_144:
[----:B------:R-:W-:Y:S01]  /*7ef0*/  ULEA UR4, UR47, UR46, 0x3 ;  /* 0x0000002e2f047291 */ /* 0x000fe2000f8e18ff */
[----:B------:R-:W-:-:S04]  /*7f00*/  DEPBAR.LE SB0, 0x0 ;  /* 0x000080000000791a */ /* 0x000fc80000000000 */
[----:B------:R-:W-:-:S04]  /*7f10*/  UIADD3 UR4, UPT, UPT, UR4, 0x128, URZ ;  /* 0x0000012804047890 */ /* 0x000fc8000fffe0ff */
[----:B------:R-:W-:-:S09]  /*7f20*/  UPRMT UR4, UR37, 0x654, UR4 ;  /* 0x0000065425047896 */ /* 0x000fd20008000004 */
[----:B------:R-:W-:Y:S01]  /*7f30*/  SYNCS.ARRIVE.TRANS64.RED.A1T0 RZ, [UR4], RZ ;  /* 0x000000ffffff79a7 */ /* 0x000fe20008100404 */
[----:B------:R-:W-:Y:S05]  /*7f40*/  EXIT ;  /* 0x000000000000794d */ /* 0x000fea0003800000 */
.L_x_25:
[----:B--2---:R2:W4:Y:S02]  /*7f50*/  SYNCS.PHASECHK.TRANS64.TRYWAIT P0, [R3+URZ+0x1c0], R2 ;  /* 0x0001c002030075a7 */ /* 0x00452400080011ff */
[----:B----4-:R-:W-:Y:S05]  /*7f60*/  @!P0 NANOSLEEP.SYNCS 0x989680 ;  /* 0x009896800000895d */ /* 0x010fea0003900000 */
[----:B------:R-:W4:Y:S02]  /*7f70*/  @!P0 SYNCS.PHASECHK.TRANS64 P0, [R3+URZ+0x1c0], R2 ;  /* 0x0001c002030085a7 */ /* 0x000f2400080010ff */
[----:B----4-:R-:W-:Y:S05]  /*7f80*/  @!P0 BRA `(.L_x_25) ;  /* 0xfffffffc00f08947 */ /* 0x010fea000383ffff */
[----:B------:R-:W-:Y:S05]  /*7f90*/  BRA `(.L_x_148) ;  /* 0xffffff9800787947 */ /* 0x000fea000383ffff */
.L_x_28:
[----:B-1----:R-:W-:-:S07]  /*7fa0*/  MOV R2, UR33 ;  /* 0x0000002100027c02 */ /* 0x002fce0008000f00 */
.L_x_149:
[----:B-1----:R1:W2:Y:S02]  /*7fb0*/  SYNCS.PHASECHK.TRANS64.TRYWAIT P0, [R2+URZ+0x88], R5 ;  /* 0x00008805020075a7 */ /* 0x0022a400080011ff */
[----:B--2---:R-:W-:Y:S05]  /*7fc0*/  @!P0 NANOSLEEP.SYNCS 0x989680 ;  /* 0x009896800000895d */ /* 0x004fea0003900000 */
[----:B------:R-:W2:Y:S02]  /*7fd0*/  @!P0 SYNCS.PHASECHK.TRANS64 P0, [R2+URZ+0x88], R5 ;  /* 0x00008805020085a7 */ /* 0x000ea400080010ff */
[----:B--2---:R-:W-:Y:S05]  /*7fe0*/  @!P0 BRA `(.L_x_149) ;  /* 0xfffffffc00f08947 */ /* 0x004fea000383ffff */
[----:B------:R-:W-:Y:S05]  /*7ff0*/  BRA `(.L_x_27) ;  /* 0xffffff9800e07947 */ /* 0x000fea000383ffff */
.L_x_35:
[----:B-1----:R-:W-:-:S07]  /*8000*/  MOV R2, UR17 ;  /* 0x0000001100027c02 */ /* 0x002fce0008000f00 */
.L_x_150:
[----:B-1----:R1:W2:Y:S02]  /*8010*/  SYNCS.PHASECHK.TRANS64.TRYWAIT P0, [R2+URZ+0x88], R5 ;  /* 0x00008805020075a7 */ /* 0x0022a400080011ff */
[----:B--2---:R-:W-:Y:S05]  /*8020*/  @!P0 NANOSLEEP.SYNCS 0x989680 ;  /* 0x009896800000895d */ /* 0x004fea0003900000 */
[----:B------:R-:W2:Y:S02]  /*8030*/  @!P0 SYNCS.PHASECHK.TRANS64 P0, [R2+URZ+0x88], R5 ;  /* 0x00008805020085a7 */ /* 0x000ea400080010ff */
[----:B--2---:R-:W-:Y:S05]  /*8040*/  @!P0 BRA `(.L_x_150) ;  /* 0xfffffffc00f08947 */ /* 0x004fea000383ffff */
[----:B------:R-:W-:Y:S05]  /*8050*/  BRA `(.L_x_34) ;  /* 0xffffff9c00a07947 */ /* 0x000fea000383ffff */
.L_x_40:
[----:B-1----:R1:W2:Y:S02]  /*8060*/  SYNCS.PHASECHK.TRANS64.TRYWAIT P0, [R2+URZ+0x150], R3 ;  /* 0x00015003020075a7 */ /* 0x0022a400080011ff */
[----:B--2---:R-:W-:Y:S05]  /*8070*/  @!P0 NANOSLEEP.SYNCS 0x989680 ;  /* 0x009896800000895d */ /* 0x004fea0003900000 */
[----:B------:R-:W2:Y:S02]  /*8080*/  @!P0 SYNCS.PHASECHK.TRANS64 P0, [R2+URZ+0x150], R3 ;  /* 0x00015003020085a7 */ /* 0x000ea400080010ff */
[----:B--2---:R-:W-:Y:S05]  /*8090*/  @!P0 BRA `(.L_x_40) ;  /* 0xfffffffc00f08947 */ /* 0x004fea000383ffff */
[----:B------:R-:W-:Y:S05]  /*80a0*/  BRA `(.L_x_151) ;  /* 0xffffffa000447947 */ /* 0x000fea000383ffff */
.L_x_44:
[----:B---3--:R-:W-:-:S07]  /*80b0*/  MOV R0, UR4 ;  /* 0x0000000400007c02 */ /* 0x008fce0008000f00 */
.L_x_152:
[----:B-1----:R1:W2:Y:S02]  /*80c0*/  SYNCS.PHASECHK.TRANS64.TRYWAIT P0, [R0+URZ], R3 ;  /* 0x00000003000075a7 */ /* 0x0022a400080011ff */
[----:B--2---:R-:W-:Y:S05]  /*80d0*/  @!P0 NANOSLEEP.SYNCS 0x989680 ;  /* 0x009896800000895d */ /* 0x004fea0003900000 */
[----:B------:R-:W2:Y:S02]  /*80e0*/  @!P0 SYNCS.PHASECHK.TRANS64 P0, [R0+URZ], R3 ;  /* 0x00000003000085a7 */ /* 0x000ea400080010ff */
[----:B--2---:R-:W-:Y:S05]  /*80f0*/  @!P0 BRA `(.L_x_152) ;  /* 0xfffffffc00f08947 */ /* 0x004fea000383ffff */
[----:B------:R-:W-:Y:S05]  /*8100*/  BRA `(.L_x_153) ;  /* 0xffffffa400b47947 */ /* 0x000fea000383ffff */
.L_x_45:
[----:B---3--:R-:W-:-:S07]  /*8110*/  MOV R0, UR4 ;  /* 0x0000000400007c02 */ /* 0x008fce0008000f00 */
.L_x_154:
[----:B-1----:R1:W2:Y:S02]  /*8120*/  SYNCS.PHASECHK.TRANS64.TRYWAIT P0, [R0+URZ], R3 ;  /* 0x00000003000075a7 */ /* 0x0022a400080011ff */
[----:B--2---:R-:W-:Y:S05]  /*8130*/  @!P0 NANOSLEEP.SYNCS 0x989680 ;  /* 0x009896800000895d */ /* 0x004fea0003900000 */
[----:B------:R-:W2:Y:S02]  /*8140*/  @!P0 SYNCS.PHASECHK.TRANS64 P0, [R0+URZ], R3 ;  /* 0x00000003000085a7 */ /* 0x000ea400080010ff */
[----:B--2---:R-:W-:Y:S05]  /*8150*/  @!P0 BRA `(.L_x_154) ;  /* 0xfffffffc00f08947 */ /* 0x004fea000383ffff */
[----:B------:R-:W-:Y:S05]  /*8160*/  BRA `(.L_x_155) ;  /* 0xffffffa400c07947 */ /* 0x000fea000383ffff */
.L_x_46:
[----:B---3--:R-:W-:-:S07]  /*8170*/  MOV R0, UR4 ;  /* 0x0000000400007c02 */ /* 0x008fce0008000f00 */
.L_x_156:
[----:B-1----:R1:W2:Y:S02]  /*8180*/  SYNCS.PHASECHK.TRANS64.TRYWAIT P0, [R0+URZ], R3 ;  /* 0x00000003000075a7 */ /* 0x0022a400080011ff */
[----:B--2---:R-:W-:Y:S05]  /*8190*/  @!P0 NANOSLEEP.SYNCS 0x989680 ;  /* 0x009896800000895d */ /* 0x004fea0003900000 */
[----:B------:R-:W2:Y:S02]  /*81a0*/  @!P0 SYNCS.PHASECHK.TRANS64 P0, [R0+URZ], R3 ;  /* 0x00000003000085a7 */ /* 0x000ea400080010ff */
[----:B--2---:R-:W-:Y:S05]  /*81b0*/  @!P0 BRA `(.L_x_156) ;  /* 0xfffffffc00f08947 */ /* 0x004fea000383ffff */
[----:B------:R-:W-:Y:S05]  /*81c0*/  BRA `(.L_x_157) ;  /* 0xffffffa400cc7947 */ /* 0x000fea000383ffff */
.L_x_47:
[----:B---3--:R-:W-:-:S07]  /*81d0*/  MOV R0, UR4 ;  /* 0x0000000400007c02 */ /* 0x008fce0008000f00 */
.L_x_158:
[----:B-1----:R1:W2:Y:S02]  /*81e0*/  SYNCS.PHASECHK.TRANS64.TRYWAIT P0, [R0+URZ], R3 ;  /* 0x00000003000075a7 */ /* 0x0022a400080011ff */
[----:B--2---:R-:W-:Y:S05]  /*81f0*/  @!P0 NANOSLEEP.SYNCS 0x989680 ;  /* 0x009896800000895d */ /* 0x004fea0003900000 */
[----:B------:R-:W2:Y:S02]  /*8200*/  @!P0 SYNCS.PHASECHK.TRANS64 P0, [R0+URZ], R3 ;  /* 0x00000003000085a7 */ /* 0x000ea400080010ff */
[----:B--2---:R-:W-:Y:S05]  /*8210*/  @!P0 BRA `(.L_x_158) ;  /* 0xfffffffc00f08947 */ /* 0x004fea000383ffff */
[----:B------:R-:W-:Y:S05]  /*8220*/  BRA `(.L_x_159) ;  /* 0xffffffa400d87947 */ /* 0x000fea000383ffff */
.L_x_48:
[----:B---3--:R-:W-:-:S07]  /*8230*/  MOV R0, UR4 ;  /* 0x0000000400007c02 */ /* 0x008fce0008000f00 */
.L_x_160:
[----:B-1----:R1:W2:Y:S02]  /*8240*/  SYNCS.PHASECHK.TRANS64.TRYWAIT P0, [R0+URZ], R3 ;  /* 0x00000003000075a7 */ /* 0x0022a400080011ff */
[----:B--2---:R-:W-:Y:S05]  /*8250*/  @!P0 NANOSLEEP.SYNCS 0x989680 ;  /* 0x009896800000895d */ /* 0x004fea0003900000 */
[----:B------:R-:W2:Y:S02]  /*8260*/  @!P0 SYNCS.PHASECHK.TRANS64 P0, [R0+URZ], R3 ;  /* 0x00000003000085a7 */ /* 0x000ea400080010ff */
[----:B--2---:R-:W-:Y:S05]  /*8270*/  @!P0 BRA `(.L_x_160) ;  /* 0xfffffffc00f08947 */ /* 0x004fea000383ffff */
[----:B------:R-:W-:Y:S05]  /*8280*/  BRA `(.L_x_161) ;  /* 0xffffffa400e47947 */ /* 0x000fea000383ffff */
.L_x_49:
[----:B---3--:R-:W-:-:S07]  /*8290*/  MOV R0, UR4 ;  /* 0x0000000400007c02 */ /* 0x008fce0008000f00 */
.L_x_162:
[----:B-1----:R1:W2:Y:S02]  /*82a0*/  SYNCS.PHASECHK.TRANS64.TRYWAIT P0, [R0+URZ], R3 ;  /* 0x00000003000075a7 */ /* 0x0022a400080011ff */
[----:B--2---:R-:W-:Y:S05]  /*82b0*/  @!P0 NANOSLEEP.SYNCS 0x989680 ;  /* 0x009896800000895d */ /* 0x004fea0003900000 */
[----:B------:R-:W2:Y:S02]  /*82c0*/  @!P0 SYNCS.PHASECHK.TRANS64 P0, [R0+URZ], R3 ;  /* 0x00000003000085a7 */ /* 0x000ea400080010ff */
[----:B--2---:R-:W-:Y:S05]  /*82d0*/  @!P0 BRA `(.L_x_162) ;  /* 0xfffffffc00f08947 */ /* 0x004fea000383ffff */
[----:B------:R-:W-:Y:S05]  /*82e0*/  BRA `(.L_x_163) ;  /* 0xffffffa400f07947 */ /* 0x000fea000383ffff */
.L_x_50:
[----:B---3--:R-:W-:-:S07]  /*82f0*/  MOV R0, UR4 ;  /* 0x0000000400007c02 */ /* 0x008fce0008000f00 */
.L_x_164:
[----:B-1----:R1:W2:Y:S02]  /*8300*/  SYNCS.PHASECHK.TRANS64.TRYWAIT P0, [R0+URZ], R3 ;  /* 0x00000003000075a7 */ /* 0x0022a400080011ff */
[----:B--2---:R-:W-:Y:S05]  /*8310*/  @!P0 NANOSLEEP.SYNCS 0x989680 ;  /* 0x009896800000895d */ /* 0x004fea0003900000 */
[----:B------:R-:W2:Y:S02]  /*8320*/  @!P0 SYNCS.PHASECHK.TRANS64 P0, [R0+URZ], R3 ;  /* 0x00000003000085a7 */ /* 0x000ea400080010ff */
[----:B--2---:R-:W-:Y:S05]  /*8330*/  @!P0 BRA `(.L_x_164) ;  /* 0xfffffffc00f08947 */ /* 0x004fea000383ffff */
[----:B------:R-:W-:Y:S05]  /*8340*/  BRA `(.L_x_165) ;  /* 0xffffffa400fc7947 */ /* 0x000fea000383ffff */
.L_x_51:
[----:B---3--:R-:W-:-:S07]  /*8350*/  MOV R0, UR4 ;  /* 0x0000000400007c02 */ /* 0x008fce0008000f00 */
.L_x_166:
[----:B-1----:R1:W2:Y:S02]  /*8360*/  SYNCS.PHASECHK.TRANS64.TRYWAIT P0, [R0+URZ], R3 ;  /* 0x00000003000075a7 */ /* 0x0022a400080011ff */
[----:B--2---:R-:W-:Y:S05]  /*8370*/  @!P0 NANOSLEEP.SYNCS 0x989680 ;  /* 0x009896800000895d */ /* 0x004fea0003900000 */
[----:B------:R-:W2:Y:S02]  /*8380*/  @!P0 SYNCS.PHASECHK.TRANS64 P0, [R0+URZ], R3 ;  /* 0x00000003000085a7 */ /* 0x000ea400080010ff */
[----:B--2---:R-:W-:Y:S05]  /*8390*/  @!P0 BRA `(.L_x_166) ;  /* 0xfffffffc00f08947 */ /* 0x004fea000383ffff */
[----:B------:R-:W-:Y:S05]  /*83a0*/  BRA `(.L_x_167) ;  /* 0xffffffa800087947 */ /* 0x000fea000383ffff */
.L_x_52:
[----:B---3--:R-:W-:-:S07]  /*83b0*/  MOV R0, UR4 ;  /* 0x0000000400007c02 */ /* 0x008fce0008000f00 */
.L_x_168:
[----:B-1----:R1:W2:Y:S02]  /*83c0*/  SYNCS.PHASECHK.TRANS64.TRYWAIT P0, [R0+URZ], R3 ;  /* 0x00000003000075a7 */ /* 0x0022a400080011ff */
[----:B--2---:R-:W-:Y:S05]  /*83d0*/  @!P0 NANOSLEEP.SYNCS 0x989680 ;  /* 0x009896800000895d */ /* 0x004fea0003900000 */
[----:B------:R-:W2:Y:S02]  /*83e0*/  @!P0 SYNCS.PHASECHK.TRANS64 P0, [R0+URZ], R3 ;  /* 0x00000003000085a7 */ /* 0x000ea400080010ff */
[----:B--2---:R-:W-:Y:S05]  /*83f0*/  @!P0 BRA `(.L_x_168) ;  /* 0xfffffffc00f08947 */ /* 0x004fea000383ffff */
[----:B------:R-:W-:Y:S05]  /*8400*/  BRA `(.L_x_169) ;  /* 0xffffffa800147947 */ /* 0x000fea000383ffff */
.L_x_53:
[----:B---3--:R-:W-:-:S07]  /*8410*/  MOV R0, UR4 ;  /* 0x0000000400007c02 */ /* 0x008fce0008000f00 */
.L_x_170:
[----:B-1----:R1:W2:Y:S02]  /*8420*/  SYNCS.PHASECHK.TRANS64.TRYWAIT P0, [R0+URZ], R3 ;  /* 0x00000003000075a7 */ /* 0x0022a400080011ff */
[----:B--2---:R-:W-:Y:S05]  /*8430*/  @!P0 NANOSLEEP.SYNCS 0x989680 ;  /* 0x009896800000895d */ /* 0x004fea0003900000 */
[----:B------:R-:W2:Y:S02]  /*8440*/  @!P0 SYNCS.PHASECHK.TRANS64 P0, [R0+URZ], R3 ;  /* 0x00000003000085a7 */ /* 0x000ea400080010ff */
[----:B--2---:R-:W-:Y:S05]  /*8450*/  @!P0 BRA `(.L_x_170) ;  /* 0xfffffffc00f08947 */ /* 0x004fea000383ffff */
[----:B------:R-:W-:Y:S05]  /*8460*/  BRA `(.L_x_171) ;  /* 0xffffffa800207947 */ /* 0x000fea000383ffff */
.L_x_54:
[----:B---3--:R-:W-:-:S07]  /*8470*/  MOV R0, UR4 ;  /* 0x0000000400007c02 */ /* 0x008fce0008000f00 */
.L_x_172:
[----:B-1----:R1:W2:Y:S02]  /*8480*/  SYNCS.PHASECHK.TRANS64.TRYWAIT P0, [R0+URZ], R3 ;  /* 0x00000003000075a7 */ /* 0x0022a400080011ff */
[----:B--2---:R-:W-:Y:S05]  /*8490*/  @!P0 NANOSLEEP.SYNCS 0x989680 ;  /* 0x009896800000895d */ /* 0x004fea0003900000 */
[----:B------:R-:W2:Y:S02]  /*84a0*/  @!P0 SYNCS.PHASECHK.TRANS64 P0, [R0+URZ], R3 ;  /* 0x00000003000085a7 */ /* 0x000ea400080010ff */
[----:B--2---:R-:W-:Y:S05]  /*84b0*/  @!P0 BRA `(.L_x_172) ;  /* 0xfffffffc00f08947 */ /* 0x004fea000383ffff */
[----:B------:R-:W-:Y:S05]  /*84c0*/  BRA `(.L_x_173) ;  /* 0xffffffa8002c7947 */ /* 0x000fea000383ffff */
.L_x_55:
[----:B---3--:R-:W-:-:S07]  /*84d0*/  MOV R0, UR4 ;  /* 0x0000000400007c02 */ /* 0x008fce0008000f00 */
.L_x_174:
[----:B-1----:R1:W2:Y:S02]  /*84e0*/  SYNCS.PHASECHK.TRANS64.TRYWAIT P0, [R0+URZ], R3 ;  /* 0x00000003000075a7 */ /* 0x0022a400080011ff */
[----:B--2---:R-:W-:Y:S05]  /*84f0*/  @!P0 NANOSLEEP.SYNCS 0x989680 ;  /* 0x009896800000895d */ /* 0x004fea0003900000 */
[----:B------:R-:W2:Y:S02]  /*8500*/  @!P0 SYNCS.PHASECHK.TRANS64 P0, [R0+URZ], R3 ;  /* 0x00000003000085a7 */ /* 0x000ea400080010ff */
[----:B--2---:R-:W-:Y:S05]  /*8510*/  @!P0 BRA `(.L_x_174) ;  /* 0xfffffffc00f08947 */ /* 0x004fea000383ffff */
[----:B------:R-:W-:Y:S05]  /*8520*/  BRA `(.L_x_175) ;  /* 0xffffffa800387947 */ /* 0x000fea000383ffff */
.L_x_56:
[----:B---3--:R-:W-:-:S07]  /*8530*/  MOV R0, UR4 ;  /* 0x0000000400007c02 */ /* 0x008fce0008000f00 */
.L_x_176:
[----:B-1----:R1:W2:Y:S02]  /*8540*/  SYNCS.PHASECHK.TRANS64.TRYWAIT P0, [R0+URZ], R3 ;  /* 0x00000003000075a7 */ /* 0x0022a400080011ff */
[----:B--2---:R-:W-:Y:S05]  /*8550*/  @!P0 NANOSLEEP.SYNCS 0x989680 ;  /* 0x009896800000895d */ /* 0x004fea0003900000 */
[----:B------:R-:W2:Y:S02]  /*8560*/  @!P0 SYNCS.PHASECHK.TRANS64 P0, [R0+URZ], R3 ;  /* 0x00000003000085a7 */ /* 0x000ea400080010ff */
[----:B--2---:R-:W-:Y:S05]  /*8570*/  @!P0 BRA `(.L_x_176) ;  /* 0xfffffffc00f08947 */ /* 0x004fea000383ffff */
[----:B------:R-:W-:Y:S05]  /*8580*/  BRA `(.L_x_177) ;  /* 0xffffffa800447947 */ /* 0x000fea000383ffff */
.L_x_57:
[----:B---3--:R-:W-:-:S07]  /*8590*/  MOV R0, UR4 ;  /* 0x0000000400007c02 */ /* 0x008fce0008000f00 */
.L_x_178:
[----:B-1----:R1:W2:Y:S02]  /*85a0*/  SYNCS.PHASECHK.TRANS64.TRYWAIT P0, [R0+URZ], R3 ;  /* 0x00000003000075a7 */ /* 0x0022a400080011ff */
[----:B--2---:R-:W-:Y:S05]  /*85b0*/  @!P0 NANOSLEEP.SYNCS 0x989680 ;  /* 0x009896800000895d */ /* 0x004fea0003900000 */
[----:B------:R-:W2:Y:S02]  /*85c0*/  @!P0 SYNCS.PHASECHK.TRANS64 P0, [R0+URZ], R3 ;  /* 0x00000003000085a7 */ /* 0x000ea400080010ff */
[----:B--2---:R-:W-:Y:S05]  /*85d0*/  @!P0 BRA `(.L_x_178) ;  /* 0xfffffffc00f08947 */ /* 0x004fea000383ffff */
[----:B------:R-:W-:Y:S05]  /*85e0*/  BRA `(.L_x_179) ;  /* 0xffffffa800507947 */ /* 0x000fea000383ffff */
.L_x_58:
[----:B---3--:R-:W-:-:S07]  /*85f0*/  MOV R0, UR4 ;  /* 0x0000000400007c02 */ /* 0x008fce0008000f00 */
.L_x_180:
[----:B-1----:R1:W2:Y:S02]  /*8600*/  SYNCS.PHASECHK.TRANS64.TRYWAIT P0, [R0+URZ], R3 ;  /* 0x00000003000075a7 */ /* 0x0022a400080011ff */
[----:B--2---:R-:W-:Y:S05]  /*8610*/  @!P0 NANOSLEEP.SYNCS 0x989680 ;  /* 0x009896800000895d */ /* 0x004fea0003900000 */
[----:B------:R-:W2:Y:S02]  /*8620*/  @!P0 SYNCS.PHASECHK.TRANS64 P0, [R0+URZ], R3 ;  /* 0x00000003000085a7 */ /* 0x000ea400080010ff */
[----:B--2---:R-:W-:Y:S05]  /*8630*/  @!P0 BRA `(.L_x_180) ;  /* 0xfffffffc00f08947 */ /* 0x004fea000383ffff */
[----:B------:R-:W-:Y:S05]  /*8640*/  BRA `(.L_x_181) ;  /* 0xffffffa8005c7947 */ /* 0x000fea000383ffff */
.L_x_59:
[----:B---3--:R-:W-:-:S07]  /*8650*/  MOV R0, UR4 ;  /* 0x0000000400007c02 */ /* 0x008fce0008000f00 */
.L_x_182:
[----:B-1----:R1:W2:Y:S02]  /*8660*/  SYNCS.PHASECHK.TRANS64.TRYWAIT P0, [R0+URZ], R3 ;  /* 0x00000003000075a7 */ /* 0x0022a400080011ff */
[----:B--2---:R-:W-:Y:S05]  /*8670*/  @!P0 NANOSLEEP.SYNCS 0x989680 ;  /* 0x009896800000895d */ /* 0x004fea0003900000 */
[----:B------:R-:W2:Y:S02]  /*8680*/  @!P0 SYNCS.PHASECHK.TRANS64 P0, [R0+URZ], R3 ;  /* 0x00000003000085a7 */ /* 0x000ea400080010ff */
[----:B--2---:R-:W-:Y:S05]  /*8690*/  @!P0 BRA `(.L_x_182) ;  /* 0xfffffffc00f08947 */ /* 0x004fea000383ffff */
[----:B------:R-:W-:Y:S05]  /*86a0*/  BRA `(.L_x_183) ;  /* 0xffffffa800687947 */ /* 0x000fea000383ffff */
.L_x_62:
[----:B-1----:R1:W2:Y:S02]  /*86b0*/  SYNCS.PHASECHK.TRANS64.TRYWAIT P0, [R0+URZ+0x1b0], R5 ;  /* 0x0001b005000075a7 */ /* 0x0022a400080011ff */
[----:B--2---:R-:W-:Y:S05]  /*86c0*/  @!P0 NANOSLEEP.SYNCS 0x989680 ;  /* 0x009896800000895d */ /* 0x004fea0003900000 */
[----:B------:R-:W2:Y:S02]  /*86d0*/  @!P0 SYNCS.PHASECHK.TRANS64 P0, [R0+URZ+0x1b0], R5 ;  /* 0x0001b005000085a7 */ /* 0x000ea400080010ff */
[----:B--2---:R-:W-:Y:S05]  /*86e0*/  @!P0 BRA `(.L_x_62) ;  /* 0xfffffffc00f08947 */ /* 0x004fea000383ffff */
[----:B------:R-:W-:Y:S05]  /*86f0*/  BRA `(.L_x_184) ;  /* 0xffffffa800c87947 */ /* 0x000fea000383ffff */
.L_x_63:
[----:B------:R-:W-:-:S07]  /*8700*/  MOV R0, UR5 ;  /* 0x0000000500007c02 */ /* 0x000fce0008000f00 */
.L_x_185:
[----:B-1----:R1:W2:Y:S02]  /*8710*/  SYNCS.PHASECHK.TRANS64.TRYWAIT P0, [R0+URZ+0x160], R7 ;  /* 0x00016007000075a7 */ /* 0x0022a400080011ff */
[----:B--2---:R-:W-:Y:S05]  /*8720*/  @!P0 NANOSLEEP.SYNCS 0x989680 ;  /* 0x009896800000895d */ /* 0x004fea0003900000 */
[----:B------:R-:W2:Y:S02]  /*8730*/  @!P0 SYNCS.PHASECHK.TRANS64 P0, [R0+URZ+0x160], R7 ;  /* 0x00016007000085a7 */ /* 0x000ea400080010ff */
[----:B--2---:R-:W-:Y:S05]  /*8740*/  @!P0 BRA `(.L_x_185) ;  /* 0xfffffffc00f08947 */ /* 0x004fea000383ffff */
[----:B------:R-:W-:Y:S05]  /*8750*/  BRA `(.L_x_186) ;  /* 0xffffffa800d87947 */ /* 0x000fea000383ffff */
.L_x_64:
[----:B-1----:R1:W2:Y:S02]  /*8760*/  SYNCS.PHASECHK.TRANS64.TRYWAIT P1, [R0+URZ+0x150], R5 ;  /* 0x00015005000075a7 */ /* 0x0022a400080211ff */
[----:B--2---:R-:W-:Y:S05]  /*8770*/  @!P1 NANOSLEEP.SYNCS 0x989680 ;  /* 0x009896800000995d */ /* 0x004fea0003900000 */
[----:B------:R-:W2:Y:S02]  /*8780*/  @!P1 SYNCS.PHASECHK.TRANS64 P1, [R0+URZ+0x150], R5 ;  /* 0x00015005000095a7 */ /* 0x000ea400080210ff */
[----:B--2---:R-:W-:Y:S05]  /*8790*/  @!P1 BRA `(.L_x_64) ;  /* 0xfffffffc00f09947 */ /* 0x004fea000383ffff */
[----:B------:R-:W-:Y:S05]  /*87a0*/  BRA `(.L_x_187) ;  /* 0xffffffac00087947 */ /* 0x000fea000383ffff */
.L_x_67:
[----:B------:R-:W-:-:S07]  /*87b0*/  MOV R0, UR5 ;  /* 0x0000000500007c02 */ /* 0x000fce0008000f00 */
.L_x_188:
[----:B-1----:R1:W2:Y:S02]  /*87c0*/  SYNCS.PHASECHK.TRANS64.TRYWAIT P0, [R0+URZ+0x160], R3 ;  /* 0x00016003000075a7 */ /* 0x0022a400080011ff */
[----:B--2---:R-:W-:Y:S05]  /*87d0*/  @!P0 NANOSLEEP.SYNCS 0x989680 ;  /* 0x009896800000895d */ /* 0x004fea0003900000 */
[----:B------:R-:W2:Y:S02]  /*87e0*/  @!P0 SYNCS.PHASECHK.TRANS64 P0, [R0+URZ+0x160], R3 ;  /* 0x00016003000085a7 */ /* 0x000ea400080010ff */
[----:B--2---:R-:W-:Y:S05]  /*87f0*/  @!P0 BRA `(.L_x_188) ;  /* 0xfffffffc00f08947 */ /* 0x004fea000383ffff */
[----:B------:R-:W-:Y:S05]  /*8800*/  BRA `(.L_x_66) ;  /* 0xffffffac005c7947 */ /* 0x000fea000383ffff */
.L_x_76:
[----:B-1----:R-:W-:-:S04]  /*8810*/  MOV R4, UR6 ;  /* 0x0000000600047c02 */ /* 0x002fc80008000f00 */
[----:B------:R1:W2:Y:S03]  /*8820*/  SYNCS.PHASECHK.TRANS64.TRYWAIT P0, [R4+URZ+0x8], R5 ;  /* 0x00000805040075a7 */ /* 0x0002a600080011ff */
[----:B--2---:R-:W-:Y:S05]  /*8830*/  @!P0 NANOSLEEP.SYNCS 0x989680 ;  /* 0x009896800000895d */ /* 0x004fea0003900000 */
[----:B------:R-:W2:Y:S02]  /*8840*/  @!P0 SYNCS.PHASECHK.TRANS64 P0, [R4+URZ+0x8], R5 ;  /* 0x00000805040085a7 */ /* 0x000ea400080010ff */
[----:B--2---:R-:W-:Y:S05]  /*8850*/  @!P0 BRA `(.L_x_76) ;  /* 0xfffffffc00ec8947 */ /* 0x004fea000383ffff */
[----:B------:R-:W-:Y:S05]  /*8860*/  BRA `(.L_x_75) ;  /* 0xffffffb000107947 */ /* 0x000fea000383ffff */
.L_x_78:
[----:B------:R-:W-:Y:S01]  /*8870*/  BSSY B0, `(.L_x_189) ;  /* 0x0000006000007945 */ /* 0x000fe20003800000 */
[----:B------:R-:W-:-:S07]  /*8880*/  MOV R15, 0xffffffff ;  /* 0xffffffff000f7802 */ /* 0x000fce0000000f00 */
[----:B-1---5:R-:W-:Y:S05]  /*8890*/  WARPSYNC.COLLECTIVE R15, `(.L_x_190) ;  /* 0x000000000f0c7348 */ /* 0x022fea0003c00000 */
[----:B------:R-:W-:Y:S02]  /*88a0*/  ELECT P6, UR79, PT ;  /* 0x00000000004f782f */ /* 0x000fe400038c0000 */
[----:B------:R-:W-:Y:S01]  /*88b0*/  MOV R14, UR79 ;  /* 0x0000004f000e7c02 */ /* 0x000fe20008000f00 */
[----:B-1---5:R-:W-:Y:S10]  /*88c0*/  ENDCOLLECTIVE ;  /* 0x000000000000791b */ /* 0x022ff40003800000 */
.L_x_190:
[----:B------:R-:W-:Y:S05]  /*88d0*/  BSYNC B0 ;  /* 0x0000000000007941 */ /* 0x000fea0003800000 */
.L_x_189:
[----:B------:R-:W-:Y:S05]  /*88e0*/  BRA `(.L_x_191) ;  /* 0xffffffb000407947 */ /* 0x000fea000383ffff */
.L_x_80:
[----:B-1----:R-:W-:-:S04]  /*88f0*/  MOV R2, UR6 ;  /* 0x0000000600027c02 */ /* 0x002fc80008000f00 */
[----:B------:R1:W2:Y:S03]  /*8900*/  SYNCS.PHASECHK.TRANS64.TRYWAIT P0, [R2+URZ+0x8], R3 ;  /* 0x00000803020075a7 */ /* 0x0002a600080011ff */
[----:B--2---:R-:W-:Y:S05]  /*8910*/  @!P0 NANOSLEEP.SYNCS 0x989680 ;  /* 0x009896800000895d */ /* 0x004fea0003900000 */
[----:B------:R-:W2:Y:S02]  /*8920*/  @!P0 SYNCS.PHASECHK.TRANS64 P0, [R2+URZ+0x8], R3 ;  /* 0x00000803020085a7 */ /* 0x000ea400080010ff */
[----:B--2---:R-:W-:Y:S05]  /*8930*/  @!P0 BRA `(.L_x_80) ;  /* 0xfffffffc00ec8947 */ /* 0x004fea000383ffff */
[----:B------:R-:W-:Y:S05]  /*8940*/  BRA `(.L_x_79) ;  /* 0xffffffb000447947 */ /* 0x000fea000383ffff */
.L_x_81:
[----:B-1----:R1:W2:Y:S02]  /*8950*/  SYNCS.PHASECHK.TRANS64.TRYWAIT P0, [R0+URZ+0x150], R5 ;  /* 0x00015005000075a7 */ /* 0x0022a400080011ff */
[----:B--2---:R-:W-:Y:S05]  /*8960*/  @!P0 NANOSLEEP.SYNCS 0x989680 ;  /* 0x009896800000895d */ /* 0x004fea0003900000 */
[----:B------:R-:W2:Y:S02]  /*8970*/  @!P0 SYNCS.PHASECHK.TRANS64 P0, [R0+URZ+0x150], R5 ;  /* 0x00015005000085a7 */ /* 0x000ea400080010ff */
[----:B--2---:R-:W-:Y:S05]  /*8980*/  @!P0 BRA `(.L_x_81) ;  /* 0xfffffffc00f08947 */ /* 0x004fea000383ffff */
[----:B------:R-:W-:Y:S05]  /*8990*/  BRA `(.L_x_192) ;  /* 0xffffffb400307947 */ /* 0x000fea000383ffff */
.L_x_83:
[----:B------:R-:W-:-:S07]  /*89a0*/  MOV R0, UR9 ;  /* 0x0000000900007c02 */ /* 0x000fce0008000f00 */
.L_x_193:
[----:B-1----:R1:W2:Y:S02]  /*89b0*/  SYNCS.PHASECHK.TRANS64.TRYWAIT P0, [R0+URZ+0x190], R5 ;  /* 0x00019005000075a7 */ /* 0x0022a400080011ff */
[----:B--2---:R-:W-:Y:S05]  /*89c0*/  @!P0 NANOSLEEP.SYNCS 0x989680 ;  /* 0x009896800000895d */ /* 0x004fea0003900000 */
[----:B------:R-:W2:Y:S02]  /*89d0*/  @!P0 SYNCS.PHASECHK.TRANS64 P0, [R0+URZ+0x190], R5 ;  /* 0x00019005000085a7 */ /* 0x000ea400080010ff */
[----:B--2---:R-:W-:Y:S05]  /*89e0*/  @!P0 BRA `(.L_x_193) ;  /* 0xfffffffc00f08947 */ /* 0x004fea000383ffff */
[----:B------:R-:W-:Y:S05]  /*89f0*/  BRA `(.L_x_194) ;  /* 0xffffffb4007c7947 */ /* 0x000fea000383ffff */
.L_x_86:
[----:B------:R-:W-:Y:S07]  /*8a00*/  MOV R0, UR8 ;  /* 0x0000000800007c02 */ /* 0x000fee0008000f00 */
.L_x_195:
[----:B-1----:R1:W2:Y:S02]  /*8a10*/  SYNCS.PHASECHK.TRANS64.TRYWAIT P0, [R0+URZ], R5 ;  /* 0x00000005000075a7 */ /* 0x0022a400080011ff */
[----:B--2---:R-:W-:Y:S05]  /*8a20*/  @!P0 NANOSLEEP.SYNCS 0x989680 ;  /* 0x009896800000895d */ /* 0x004fea0003900000 */
[----:B------:R-:W2:Y:S02]  /*8a30*/  @!P0 SYNCS.PHASECHK.TRANS64 P0, [R0+URZ], R5 ;  /* 0x00000005000085a7 */ /* 0x000ea400080010ff */
[----:B--2---:R-:W-:Y:S05]  /*8a40*/  @!P0 BRA `(.L_x_195) ;  /* 0xfffffffc00f08947 */ /* 0x004fea000383ffff */
[----:B------:R-:W-:Y:S05]  /*8a50*/  BRA `(.L_x_85) ;  /* 0xffffffb400907947 */ /* 0x000fea000383ffff */
.L_x_90:
[----:B-1----:R-:W-:-:S07]  /*8a60*/  MOV R0, UR8 ;  /* 0x0000000800007c02 */ /* 0x002fce0008000f00 */
.L_x_196:
[----:B-1----:R1:W2:Y:S02]  /*8a70*/  SYNCS.PHASECHK.TRANS64.TRYWAIT P0, [R0+URZ], R3 ;  /* 0x00000003000075a7 */ /* 0x0022a400080011ff */
[----:B--2---:R-:W-:Y:S05]  /*8a80*/  @!P0 NANOSLEEP.SYNCS 0x989680 ;  /* 0x009896800000895d */ /* 0x004fea0003900000 */
[----:B------:R-:W2:Y:S02]  /*8a90*/  @!P0 SYNCS.PHASECHK.TRANS64 P0, [R0+URZ], R3 ;  /* 0x00000003000085a7 */ /* 0x000ea400080010ff */
[----:B--2---:R-:W-:Y:S05]  /*8aa0*/  @!P0 BRA `(.L_x_196) ;  /* 0xfffffffc00f08947 */ /* 0x004fea000383ffff */
[----:B------:R-:W-:Y:S05]  /*8ab0*/  BRA `(.L_x_197) ;  /* 0xffffffb800847947 */ /* 0x000fea000383ffff */
.L_x_91:
[----:B------:R-:W-:-:S07]  /*8ac0*/  MOV R0, UR8 ;  /* 0x0000000800007c02 */ /* 0x000fce0008000f00 */
.L_x_198:
[----:B-1----:R1:W2:Y:S02]  /*8ad0*/  SYNCS.PHASECHK.TRANS64.TRYWAIT P0, [R0+URZ], R3 ;  /* 0x00000003000075a7 */ /* 0x0022a400080011ff */
[----:B--2---:R-:W-:Y:S05]  /*8ae0*/  @!P0 NANOSLEEP.SYNCS 0x989680 ;  /* 0x009896800000895d */ /* 0x004fea0003900000 */
[----:B------:R-:W2:Y:S02]  /*8af0*/  @!P0 SYNCS.PHASECHK.TRANS64 P0, [R0+URZ], R3 ;  /* 0x00000003000085a7 */ /* 0x000ea400080010ff */
[----:B--2---:R-:W-:Y:S05]  /*8b00*/  @!P0 BRA `(.L_x_198) ;  /* 0xfffffffc00f08947 */ /* 0x004fea000383ffff */
[----:B------:R-:W-:Y:S05]  /*8b10*/  BRA `(.L_x_199) ;  /* 0xffffffb800907947 */ /* 0x000fea000383ffff */
.L_x_92:
[----:B------:R-:W-:-:S07]  /*8b20*/  MOV R0, UR8 ;  /* 0x0000000800007c02 */ /* 0x000fce0008000f00 */
.L_x_200:
[----:B-1----:R1:W2:Y:S02]  /*8b30*/  SYNCS.PHASECHK.TRANS64.TRYWAIT P0, [R0+URZ], R3 ;  /* 0x00000003000075a7 */ /* 0x0022a400080011ff */
[----:B--2---:R-:W-:Y:S05]  /*8b40*/  @!P0 NANOSLEEP.SYNCS 0x989680 ;  /* 0x009896800000895d */ /* 0x004fea0003900000 */
[----:B------:R-:W2:Y:S02]  /*8b50*/  @!P0 SYNCS.PHASECHK.TRANS64 P0, [R0+URZ], R3 ;  /* 0x00000003000085a7 */ /* 0x000ea400080010ff */
[----:B--2---:R-:W-:Y:S05]  /*8b60*/  @!P0 BRA `(.L_x_200) ;  /* 0xfffffffc00f08947 */ /* 0x004fea000383ffff */
[----:B------:R-:W-:Y:S05]  /*8b70*/  BRA `(.L_x_201) ;  /* 0xffffffb8009c7947 */ /* 0x000fea000383ffff */
.L_x_95:
[----:B------:R-:W-:-:S07]  /*8b80*/  MOV R0, UR7 ;  /* 0x0000000700007c02 */ /* 0x000fce0008000f00 */
.L_x_202:
[----:B-1----:R1:W2:Y:S02]  /*8b90*/  SYNCS.PHASECHK.TRANS64.TRYWAIT P1, [R0+URZ+0x1d0], R3 ;  /* 0x0001d003000075a7 */ /* 0x0022a400080211ff */
[----:B--2---:R-:W-:Y:S05]  /*8ba0*/  @!P1 NANOSLEEP.SYNCS 0x989680 ;  /* 0x009896800000995d */ /* 0x004fea0003900000 */
[----:B------:R-:W2:Y:S02]  /*8bb0*/  @!P1 SYNCS.PHASECHK.TRANS64 P1, [R0+URZ+0x1d0], R3 ;  /* 0x0001d003000095a7 */ /* 0x000ea400080210ff */
[----:B--2---:R-:W-:Y:S05]  /*8bc0*/  @!P1 BRA `(.L_x_202) ;  /* 0xfffffffc00f09947 */ /* 0x004fea000383ffff */
[----:B------:R-:W-:Y:S05]  /*8bd0*/  BRA `(.L_x_203) ;  /* 0xffffffb800e87947 */ /* 0x000fea000383ffff */
.L_x_100:
[----:B--2---:R2:W4:Y:S02]  /*8be0*/  SYNCS.PHASECHK.TRANS64.TRYWAIT P0, [R0+URZ+0x150], R3 ;  /* 0x00015003000075a7 */ /* 0x00452400080011ff */
[----:B----4-:R-:W-:Y:S05]  /*8bf0*/  @!P0 NANOSLEEP.SYNCS 0x989680 ;  /* 0x009896800000895d */ /* 0x010fea0003900000 */
[----:B------:R-:W4:Y:S02]  /*8c00*/  @!P0 SYNCS.PHASECHK.TRANS64 P0, [R0+URZ+0x150], R3 ;  /* 0x00015003000085a7 */ /* 0x000f2400080010ff */
[----:B----4-:R-:W-:Y:S05]  /*8c10*/  @!P0 BRA `(.L_x_100) ;  /* 0xfffffffc00f08947 */ /* 0x010fea000383ffff */
[----:B------:R-:W-:Y:S05]  /*8c20*/  BRA `(.L_x_204) ;  /* 0xffffffbc00ec7947 */ /* 0x000fea000383ffff */
.L_x_103:
[----:B------:R-:W-:Y:S07]  /*8c30*/  MOV R0, UR7 ;  /* 0x0000000700007c02 */ /* 0x000fee0008000f00 */
.L_x_205:
[----:B--2---:R2:W4:Y:S02]  /*8c40*/  SYNCS.PHASECHK.TRANS64.TRYWAIT P0, [R0+URZ+0x148], R3 ;  /* 0x00014803000075a7 */ /* 0x00452400080011ff */
[----:B----4-:R-:W-:Y:S05]  /*8c50*/  @!P0 NANOSLEEP.SYNCS 0x989680 ;  /* 0x009896800000895d */ /* 0x010fea0003900000 */
[----:B------:R-:W4:Y:S02]  /*8c60*/  @!P0 SYNCS.PHASECHK.TRANS64 P0, [R0+URZ+0x148], R3 ;  /* 0x00014803000085a7 */ /* 0x000f2400080010ff */
[----:B----4-:R-:W-:Y:S05]  /*8c70*/  @!P0 BRA `(.L_x_205) ;  /* 0xfffffffc00f08947 */ /* 0x010fea000383ffff */
[----:B------:R-:W-:Y:S05]  /*8c80*/  BRA `(.L_x_102) ;  /* 0xffffffc000cc7947 */ /* 0x000fea000383ffff */
.L_x_106:
[----:B------:R-:W-:Y:S07]  /*8c90*/  MOV R0, UR15 ;  /* 0x0000000f00007c02 */ /* 0x000fee0008000f00 */
.L_x_206:
[----:B-1----:R1:W2:Y:S02]  /*8ca0*/  SYNCS.PHASECHK.TRANS64.TRYWAIT P0, [R0+URZ+0x128], R3 ;  /* 0x00012803000075a7 */ /* 0x0022a400080011ff */
[----:B--2---:R-:W-:Y:S05]  /*8cb0*/  @!P0 NANOSLEEP.SYNCS 0x989680 ;  /* 0x009896800000895d */ /* 0x004fea0003900000 */
[----:B------:R-:W2:Y:S02]  /*8cc0*/  @!P0 SYNCS.PHASECHK.TRANS64 P0, [R0+URZ+0x128], R3 ;  /* 0x00012803000085a7 */ /* 0x000ea400080010ff */
[----:B--2---:R-:W-:Y:S05]  /*8cd0*/  @!P0 BRA `(.L_x_206) ;  /* 0xfffffffc00f08947 */ /* 0x004fea000383ffff */
[----:B------:R-:W-:Y:S05]  /*8ce0*/  BRA `(.L_x_207) ;  /* 0xffffffc400447947 */ /* 0x000fea000383ffff */
.L_x_107:
[----:B------:R-:W-:Y:S07]  /*8cf0*/  MOV R3, UR13 ;  /* 0x0000000d00037c02 */ /* 0x000fee0008000f00 */
.L_x_208:
[----:B-1----:R1:W2:Y:S02]  /*8d00*/  SYNCS.PHASECHK.TRANS64.TRYWAIT P0, [R3+URZ+0x128], R12 ;  /* 0x0001280c030075a7 */ /* 0x0022a400080011ff */
[----:B--2---:R-:W-:Y:S05]  /*8d10*/  @!P0 NANOSLEEP.SYNCS 0x989680 ;  /* 0x009896800000895d */ /* 0x004fea0003900000 */
[----:B------:R-:W2:Y:S02]  /*8d20*/  @!P0 SYNCS.PHASECHK.TRANS64 P0, [R3+URZ+0x128], R12 ;  /* 0x0001280c030085a7 */ /* 0x000ea400080010ff */
[----:B--2---:R-:W-:Y:S05]  /*8d30*/  @!P0 BRA `(.L_x_208) ;  /* 0xfffffffc00f08947 */ /* 0x004fea000383ffff */
[----:B------:R-:W-:Y:S05]  /*8d40*/  BRA `(.L_x_209) ;  /* 0xffffffc800007947 */ /* 0x000fea000383ffff */
.L_x_109:
[----:B------:R-:W-:-:S07]  /*8d50*/  MOV R0, UR4 ;  /* 0x0000000400007c02 */ /* 0x000fce0008000f00 */
.L_x_210:
[----:B-1----:R1:W4:Y:S02]  /*8d60*/  SYNCS.PHASECHK.TRANS64.TRYWAIT P0, [R0+URZ], R3 ;  /* 0x00000003000075a7 */ /* 0x00232400080011ff */
[----:B----4-:R-:W-:Y:S05]  /*8d70*/  @!P0 NANOSLEEP.SYNCS 0x989680 ;  /* 0x009896800000895d */ /* 0x010fea0003900000 */
[----:B------:R-:W4:Y:S02]  /*8d80*/  @!P0 SYNCS.PHASECHK.TRANS64 P0, [R0+URZ], R3 ;  /* 0x00000003000085a7 */ /* 0x000f2400080010ff */
[----:B----4-:R-:W-:Y:S05]  /*8d90*/  @!P0 BRA `(.L_x_210) ;  /* 0xfffffffc00f08947 */ /* 0x010fea000383ffff */
[----:B------:R-:W-:Y:S05]  /*8da0*/  BRA `(.L_x_211) ;  /* 0xffffffc800a87947 */ /* 0x000fea000383ffff */
.L_x_110:
[----:B------:R-:W-:-:S07]  /*8db0*/  MOV R0, UR4 ;  /* 0x0000000400007c02 */ /* 0x000fce0008000f00 */
.L_x_212:
[----:B-1----:R1:W4:Y:S02]  /*8dc0*/  SYNCS.PHASECHK.TRANS64.TRYWAIT P0, [R0+URZ], R3 ;  /* 0x00000003000075a7 */ /* 0x00232400080011ff */
[----:B----4-:R-:W-:Y:S05]  /*8dd0*/  @!P0 NANOSLEEP.SYNCS 0x989680 ;  /* 0x009896800000895d */ /* 0x010fea0003900000 */
[----:B------:R-:W4:Y:S02]  /*8de0*/  @!P0 SYNCS.PHASECHK.TRANS64 P0, [R0+URZ], R3 ;  /* 0x00000003000085a7 */ /* 0x000f2400080010ff */
[----:B----4-:R-:W-:Y:S05]  /*8df0*/  @!P0 BRA `(.L_x_212) ;  /* 0xfffffffc00f08947 */ /* 0x010fea000383ffff */
[----:B------:R-:W-:Y:S05]  /*8e00*/  BRA `(.L_x_213) ;  /* 0xffffffc800b47947 */ /* 0x000fea000383ffff */
.L_x_112:
[----:B--2---:R2:W4:Y:S02]  /*8e10*/  SYNCS.PHASECHK.TRANS64.TRYWAIT P0, [R0+URZ+0x150], R3 ;  /* 0x00015003000075a7 */ /* 0x00452400080011ff */
[----:B----4-:R-:W-:Y:S05]  /*8e20*/  @!P0 NANOSLEEP.SYNCS 0x989680 ;  /* 0x009896800000895d */ /* 0x010fea0003900000 */
[----:B------:R-:W4:Y:S02]  /*8e30*/  @!P0 SYNCS.PHASECHK.TRANS64 P0, [R0+URZ+0x150], R3 ;  /* 0x00015003000085a7 */ /* 0x000f2400080010ff */
[----:B----4-:R-:W-:Y:S05]  /*8e40*/  @!P0 BRA `(.L_x_112) ;  /* 0xfffffffc00f08947 */ /* 0x010fea000383ffff */
[----:B------:R-:W-:Y:S05]  /*8e50*/  BRA `(.L_x_214) ;  /* 0xffffffcc009c7947 */ /* 0x000fea000383ffff */
.L_x_123:
[----:B-1----:R1:W2:Y:S02]  /*8e60*/  SYNCS.PHASECHK.TRANS64.TRYWAIT P1, [R0+URZ+0x110], R3 ;  /* 0x00011003000075a7 */ /* 0x0022a400080211ff */
[----:B--2---:R-:W-:Y:S05]  /*8e70*/  @!P1 NANOSLEEP.SYNCS 0x989680 ;  /* 0x009896800000995d */ /* 0x004fea0003900000 */
[----:B------:R-:W2:Y:S02]  /*8e80*/  @!P1 SYNCS.PHASECHK.TRANS64 P1, [R0+URZ+0x110], R3 ;  /* 0x00011003000095a7 */ /* 0x000ea400080210ff */
[----:B--2---:R-:W-:Y:S05]  /*8e90*/  @!P1 BRA `(.L_x_123) ;  /* 0xfffffffc00f09947 */ /* 0x004fea000383ffff */
[----:B------:R-:W-:Y:S05]  /*8ea0*/  BRA `(.L_x_122) ;  /* 0xffffffd800c87947 */ /* 0x000fea000383ffff */
.L_x_125:
[----:B-1----:R1:W4:Y:S02]  /*8eb0*/  SYNCS.PHASECHK.TRANS64.TRYWAIT P0, [R83+URZ+0x170], R2 ;  /* 0x00017002530075a7 */ /* 0x00232400080011ff */
[----:B----4-:R-:W-:Y:S05]  /*8ec0*/  @!P0 NANOSLEEP.SYNCS 0x989680 ;  /* 0x009896800000895d */ /* 0x010fea0003900000 */
[----:B------:R-:W4:Y:S02]  /*8ed0*/  @!P0 SYNCS.PHASECHK.TRANS64 P0, [R83+URZ+0x170], R2 ;  /* 0x00017002530085a7 */ /* 0x000f2400080010ff */
[----:B----4-:R-:W-:Y:S05]  /*8ee0*/  @!P0 BRA `(.L_x_125) ;  /* 0xfffffffc00f08947 */ /* 0x010fea000383ffff */
[----:B------:R-:W-:Y:S05]  /*8ef0*/  BRA `(.L_x_124) ;  /* 0xffffffd800f87947 */ /* 0x000fea000383ffff */
.L_x_136:
[----:B--2---:R2:W3:Y:S02]  /*8f00*/  SYNCS.PHASECHK.TRANS64.TRYWAIT P0, [R2+URZ+0x110], R87 ;  /* 0x00011057020075a7 */ /* 0x0044e400080011ff */
[----:B---3--:R-:W-:Y:S05]  /*8f10*/  @!P0 NANOSLEEP.SYNCS 0x989680 ;  /* 0x009896800000895d */ /* 0x008fea0003900000 */
[----:B------:R-:W3:Y:S02]  /*8f20*/  @!P0 SYNCS.PHASECHK.TRANS64 P0, [R2+URZ+0x110], R87 ;  /* 0x00011057020085a7 */ /* 0x000ee400080010ff */
[----:B---3--:R-:W-:Y:S05]  /*8f30*/  @!P0 BRA `(.L_x_136) ;  /* 0xfffffffc00f08947 */ /* 0x008fea000383ffff */
[----:B------:R-:W-:Y:S05]  /*8f40*/  BRA `(.L_x_135) ;  /* 0xffffffe4001c7947 */ /* 0x000fea000383ffff */
        .weak           $__internal_0_$__cuda_sm10x_tcgen05_guardrail_trap_col_being_dealloced_not_returned_by_alloc
        .type           $__internal_0_$__cuda_sm10x_tcgen05_guardrail_trap_col_being_dealloced_not_returned_by_alloc,@function
        .size           $__internal_0_$__cuda_sm10x_tcgen05_guardrail_trap_col_being_dealloced_not_returned_by_alloc,($__internal_1_$__cuda_sm10x_tcgen05_guardrail_trap_phase_invalid_during_alloc - $__internal_0_$__cuda_sm10x_tcgen05_guardrail_trap_col_being_dealloced_not_returned_by_alloc)
$__internal_0_$__cuda_sm10x_tcgen05_guardrail_trap_col_being_dealloced_not_returned_by_alloc:
[----:B------:R-:W-:Y:S05]  /*8f50*/  BPT.TRAP 0x1 ;  /* 0x000000040000795c */ /* 0x000fea0000300000 */
[----:B------:R-:W-:-:S04]  /*8f60*/  HFMA2 R3, -RZ, RZ, 0, 0 ;  /* 0x00000000ff037431 */ /* 0x000fc800000001ff */
[----:B------:R-:W-:Y:S05]  /*8f70*/  RET.REL.NODEC R2 `(_ZN7cutlass13device_kernelINS_4gemm6kernel13GemmUniversalIN4cute5tupleIJiiiiEEENS1_10collective13CollectiveMmaINS1_35MainloopSm100TmaUmmaWarpSpecializedILi17ELi2ELi4ENS5_IJNS4_1CILi2EEENSA_ILi1EEESC_EEEEENS5_IJNSA_ILi128EEENSA_ILi64EEESG_EEENS_6half_tENS5_IJlSC_lEEESI_SJ_NS4_8TiledMMAINS4_8MMA_AtomIJNS4_26SM100_MMA_F16BF16_2x1SM_SSISI_SI_fLi128ELi64ELNS4_4UMMA5MajorE0ELSO_0ELNSN_7ScaleInE0ELSP_0EEEEEENS4_6LayoutINS5_IJSC_SC_SC_EEENS5_IJNSA_ILi0EEESU_SU_EEEEENS5_IJNS4_10UnderscoreESX_SX_EEEEENS4_18SM100_TMA_2SM_LOADENS4_14ComposedLayoutINS4_7SwizzleILi3ELi4ELi3EEENS4_18smem_ptr_flag_bitsILi16EEENSS_INS5_IJNSA_ILi8EEESG_EEENS5_IJSG_SC_EEEEEEEvNS4_8identityES10_S1A_vS1B_EENS_8epilogue10collective18CollectiveEpilogueINS1D_23Sm100TmaWarpSpecializedILi3ELi2ELi16ELb1ELb0EEEJNS5_IJSG_SG_SG_EEENS5_IJNSS_ISG_SC_EENSS_INS5_IJNSA_ILi16EEESB_EEENS5_IJSC_NSA_ILi32EEEEEEEEEEESI_SJ_SI_SJ_NS1D_6fusion15FusionCallbacksIS1H_NS1Q_13LinCombEltActINS1D_6thread4ReLuESI_fSI_fLNS_15FloatRoundStyleE2EEES1I_S1P_JEEENS4_5SM1004TMEM4LOAD26SM100_TMEM_LOAD_32dp32b16xENS4_13SM90_TMA_LOADENS11_INS12_ILi1ELi4ELi3EEES15_NSS_INS5_IJS16_S1K_EEENS5_IJS1K_SC_EEEEEEENS4_39AutoVectorizingCopyWithAssumedAlignmentILi128EEENS4_14SM90_TMA_STOREES27_S29_S29_EEEvvEEEEvNT_6ParamsE) ;  /* 0xffffff7002207950 */ /* 0x000fea0003c3ffff */
        .weak           $__internal_1_$__cuda_sm10x_tcgen05_guardrail_trap_phase_invalid_during_alloc
        .type           $__internal_1_$__cuda_sm10x_tcgen05_guardrail_trap_phase_invalid_during_alloc,@function
        .size           $__internal_1_$__cuda_sm10x_tcgen05_guardrail_trap_phase_invalid_during_alloc,($__internal_2_$__cuda_sm10x_tcgen05_guardrail_trap_unallocated_columns_being_dealloced - $__internal_1_$__cuda_sm10x_tcgen05_guardrail_trap_phase_invalid_during_alloc)
$__internal_1_$__cuda_sm10x_tcgen05_guardrail_trap_phase_invalid_during_alloc:
[----:B------:R-:W-:Y:S05]  /*8f80*/  BPT.TRAP 0x1 ;  /* 0x000000040000795c */ /* 0x000fea0000300000 */
[----:B------:R-:W-:-:S04]  /*8f90*/  MOV R3, 0x0 ;  /* 0x0000000000037802 */ /* 0x000fc80000000f00 */
[----:B------:R-:W-:Y:S05]  /*8fa0*/  RET.REL.NODEC R2 `(_ZN7cutlass13device_kernelINS_4gemm6kernel13GemmUniversalIN4cute5tupleIJiiiiEEENS1_10collective13CollectiveMmaINS1_35MainloopSm100TmaUmmaWarpSpecializedILi17ELi2ELi4ENS5_IJNS4_1CILi2EEENSA_ILi1EEESC_EEEEENS5_IJNSA_ILi128EEENSA_ILi64EEESG_EEENS_6half_tENS5_IJlSC_lEEESI_SJ_NS4_8TiledMMAINS4_8MMA_AtomIJNS4_26SM100_MMA_F16BF16_2x1SM_SSISI_SI_fLi128ELi64ELNS4_4UMMA5MajorE0ELSO_0ELNSN_7ScaleInE0ELSP_0EEEEEENS4_6LayoutINS5_IJSC_SC_SC_EEENS5_IJNSA_ILi0EEESU_SU_EEEEENS5_IJNS4_10UnderscoreESX_SX_EEEEENS4_18SM100_TMA_2SM_LOADENS4_14ComposedLayoutINS4_7SwizzleILi3ELi4ELi3EEENS4_18smem_ptr_flag_bitsILi16EEENSS_INS5_IJNSA_ILi8EEESG_EEENS5_IJSG_SC_EEEEEEEvNS4_8identityES10_S1A_vS1B_EENS_8epilogue10collective18CollectiveEpilogueINS1D_23Sm100TmaWarpSpecializedILi3ELi2ELi16ELb1ELb0EEEJNS5_IJSG_SG_SG_EEENS5_IJNSS_ISG_SC_EENSS_INS5_IJNSA_ILi16EEESB_EEENS5_IJSC_NSA_ILi32EEEEEEEEEEESI_SJ_SI_SJ_NS1D_6fusion15FusionCallbacksIS1H_NS1Q_13LinCombEltActINS1D_6thread4ReLuESI_fSI_fLNS_15FloatRoundStyleE2EEES1I_S1P_JEEENS4_5SM1004TMEM4LOAD26SM100_TMEM_LOAD_32dp32b16xENS4_13SM90_TMA_LOADENS11_INS12_ILi1ELi4ELi3EEES15_NSS_INS5_IJS16_S1K_EEENS5_IJS1K_SC_EEEEEEENS4_39AutoVectorizingCopyWithAssumedAlignmentILi128EEENS4_14SM90_TMA_STOREES27_S29_S29_EEEvvEEEEvNT_6ParamsE) ;  /* 0xffffff7002147950 */ /* 0x000fea0003c3ffff */
        .weak           $__internal_2_$__cuda_sm10x_tcgen05_guardrail_trap_unallocated_columns_being_dealloced
        .type           $__internal_2_$__cuda_sm10x_tcgen05_guardrail_trap_unallocated_columns_being_dealloced,@function
        .size           $__internal_2_$__cuda_sm10x_tcgen05_guardrail_trap_unallocated_columns_being_dealloced,(.L_x_216 - $__internal_2_$__cuda_sm10x_tcgen05_guardrail_trap_unallocated_columns_being_dealloced)
$__internal_2_$__cuda_sm10x_tcgen05_guardrail_trap_unallocated_columns_being_dealloced:
[----:B------:R-:W-:Y:S05]  /*8fb0*/  BPT.TRAP 0x1 ;  /* 0x000000040000795c */ /* 0x000fea0000300000 */
[----:B------:R-:W-:-:S04]  /*8fc0*/  HFMA2 R3, -RZ, RZ, 0, 0 ;  /* 0x00000000ff037431 */ /* 0x000fc800000001ff */
[----:B------:R-:W-:Y:S05]  /*8fd0*/  RET.REL.NODEC R2 `(_ZN7cutlass13device_kernelINS_4gemm6kernel13GemmUniversalIN4cute5tupleIJiiiiEEENS1_10collective13CollectiveMmaINS1_35MainloopSm100TmaUmmaWarpSpecializedILi17ELi2ELi4ENS5_IJNS4_1CILi2EEENSA_ILi1EEESC_EEEEENS5_IJNSA_ILi128EEENSA_ILi64EEESG_EEENS_6half_tENS5_IJlSC_lEEESI_SJ_NS4_8TiledMMAINS4_8MMA_AtomIJNS4_26SM100_MMA_F16BF16_2x1SM_SSISI_SI_fLi128ELi64ELNS4_4UMMA5MajorE0ELSO_0ELNSN_7ScaleInE0ELSP_0EEEEEENS4_6LayoutINS5_IJSC_SC_SC_EEENS5_IJNSA_ILi0EEESU_SU_EEEEENS5_IJNS4_10UnderscoreESX_SX_EEEEENS4_18SM100_TMA_2SM_LOADENS4_14ComposedLayoutINS4_7SwizzleILi3ELi4ELi3EEENS4_18smem_ptr_flag_bitsILi16EEENSS_INS5_IJNSA_ILi8EEESG_EEENS5_IJSG_SC_EEEEEEEvNS4_8identityES10_S1A_vS1B_EENS_8epilogue10collective18CollectiveEpilogueINS1D_23Sm100TmaWarpSpecializedILi3ELi2ELi16ELb1ELb0EEEJNS5_IJSG_SG_SG_EEENS5_IJNSS_ISG_SC_EENSS_INS5_IJNSA_ILi16EEESB_EEENS5_IJSC_NSA_ILi32EEEEEEEEEEESI_SJ_SI_SJ_NS1D_6fusion15FusionCallbacksIS1H_NS1Q_13LinCombEltActINS1D_6thread4ReLuESI_fSI_fLNS_15FloatRoundStyleE2EEES1I_S1P_JEEENS4_5SM1004TMEM4LOAD26SM100_TMEM_LOAD_32dp32b16xENS4_13SM90_TMA_LOADENS11_INS12_ILi1ELi4ELi3EEES15_NSS_INS5_IJS16_S1K_EEENS5_IJS1K_SC_EEEEEEENS4_39AutoVectorizingCopyWithAssumedAlignmentILi128EEENS4_14SM90_TMA_STOREES27_S29_S29_EEEvvEEEEvNT_6ParamsE) ;  /* 0xffffff7002087950 */ /* 0x000fea0003c3ffff */
.L_x_215:
[----:B------:R-:W-:-:S00]  /*8fe0*/  BRA `(.L_x_215) ;  /* 0xfffffffc00fc7947 */ /* 0x000fc0000383ffff */
[----:B------:R-:W-:-:S00]  /*8ff0*/  NOP ;  /* 0x0000000000007918 */ /* 0x000fc00000000000 */
        /* <DEDUP_REMOVED lines=8> */
.L_x_216:


//--------------------- .nv.global.init           --------------------------
	.section	.nv.global.init,"aw",@progbits
.nv.global.init:
	.type		$str$27,@object
	.size		$str$27,($str$28 - $str$27)
$str$27:
        /*0000*/ 	.byte	0x28, 0x61, 0x64, 0x64, 0x72, 0x65, 0x73, 0x73, 0x20, 0x26, 0x20, 0x6d, 0x61, 0x73, 0x6b, 0x29
        /*0010*/ 	.byte	0x20, 0x3d, 0x3d, 0x20, 0x30, 0x00
	.type		$str$28,@object
	.size		$str$28,($str$26 - $str$28)
$str$28:
        /*0016*/ 	.byte	0x2f, 0x74, 0x6d, 0x70, 0x2f, 0x63, 0x75, 0x74, 0x6c, 0x61, 0x73, 0x73, 0x5f, 0x73, 0x77, 0x65
        /*0026*/ 	.byte	0x65, 0x70, 0x5f, 0x73, 0x72, 0x63, 0x2f, 0x69, 0x6e, 0x63, 0x6c, 0x75, 0x64, 0x65, 0x2f, 0x63
        /*0036*/ 	.byte	0x75, 0x74, 0x65, 0x2f, 0x70, 0x6f, 0x69, 0x6e, 0x74, 0x65, 0x72, 0x5f, 0x66, 0x6c, 0x61, 0x67
        /*0046*/ 	.byte	0x67, 0x65, 0x64, 0x2e, 0x68, 0x70, 0x70, 0x00
	.type		$str$26,@object
	.size		$str$26,($str$25 - $str$26)
$str$26:
        /*004e*/ 	.byte	0x2f, 0x74, 0x6d, 0x70, 0x2f, 0x63, 0x75, 0x74, 0x6c, 0x61, 0x73, 0x73, 0x5f, 0x73, 0x77, 0x65
        /*005e*/ 	.byte	0x65, 0x70, 0x5f, 0x73, 0x72, 0x63, 0x2f, 0x69, 0x6e, 0x63, 0x6c, 0x75, 0x64, 0x65, 0x2f, 0x63
        /*006e*/ 	.byte	0x75, 0x74, 0x65, 0x2f, 0x61, 0x74, 0x6f, 0x6d, 0x2f, 0x63, 0x6f, 0x70, 0x79, 0x5f, 0x74, 0x72
        /*007e*/ 	.byte	0x61, 0x69, 0x74, 0x73, 0x5f, 0x73, 0x6d, 0x31, 0x30, 0x30, 0x2e, 0x68, 0x70, 0x70, 0x00
	.type		$str$25,@object
	.size		$str$25,(__unnamed_1 - $str$25)
$str$25:
        /*008d*/ 	.byte	0x28, 0x28, 0x75, 0x69, 0x6e, 0x74, 0x33, 0x32, 0x5f, 0x74, 0x28, 0x74, 0x68, 0x72, 0x65, 0x61
        /*009d*/ 	.byte	0x64, 0x49, 0x64, 0x78, 0x2e, 0x78, 0x29, 0x20, 0x2f, 0x20, 0x33, 0x32, 0x29, 0x20, 0x25, 0x20
        /*00ad*/ 	.byte	0x34, 0x29, 0x20, 0x3d, 0x3d, 0x20, 0x28, 0x28, 0x28, 0x74, 0x6d, 0x65, 0x6d, 0x5f, 0x61, 0x64
        /*00bd*/ 	.byte	0x64, 0x72, 0x20, 0x3e, 0x3e, 0x20, 0x31, 0x36, 0x29, 0x20, 0x2f, 0x20, 0x33, 0x32, 0x29, 0x20
        /*00cd*/ 	.byte	0x25, 0x20, 0x34, 0x29, 0x00
	.type		__unnamed_1,@object
	.size		__unnamed_1,(__unnamed_2 - __unnamed_1)
__unnamed_1:
        /*00d2*/ 	.byte	0x61, 0x75, 0x74, 0x6f, 0x20, 0x63, 0x75, 0x74, 0x65, 0x3a, 0x3a, 0x61, 0x73, 0x5f, 0x70, 0x6f
        /* <DEDUP_REMOVED lines=24> */
        /*0262*/ 	.byte	0x34, 0x38, 0x3e, 0x3e, 0x3e, 0x3e, 0x5d, 0x00
	.type		__unnamed_2,@object
	.size		__unnamed_2,(.L_2 - __unnamed_2)
__unnamed_2:
        /* <DEDUP_REMOVED lines=40> */
        /*04ea*/ 	.byte	0x3a, 0x3a, 0x43, 0x3c, 0x30, 0x3e, 0x3e, 0x3e, 0x3e, 0x5d, 0x00
.L_2:


//--------------------- .nv.shared._ZN7cutlass13device_kernelINS_4gemm6kernel13GemmUniversalIN4cute5tupleIJiiiiEEENS1_10collective13CollectiveMmaINS1_35MainloopSm100TmaUmmaWarpSpecializedILi17ELi2ELi4ENS5_IJNS4_1CILi2EEENSA_ILi1EEESC_EEEEENS5_IJNSA_ILi128EEENSA_ILi64EEESG_EEENS_6half_tENS5_IJlSC_lEEESI_SJ_NS4_8TiledMMAINS4_8MMA_AtomIJNS4_26SM100_MMA_F16BF16_2x1SM_SSISI_SI_fLi128ELi64ELNS4_4UMMA5MajorE0ELSO_0ELNSN_7ScaleInE0ELSP_0EEEEEENS4_6LayoutINS5_IJSC_SC_SC_EEENS5_IJNSA_ILi0EEESU_SU_EEEEENS5_IJNS4_10UnderscoreESX_SX_EEEEENS4_18SM100_TMA_2SM_LOADENS4_14ComposedLayoutINS4_7SwizzleILi3ELi4ELi3EEENS4_18smem_ptr_flag_bitsILi16EEENSS_INS5_IJNSA_ILi8EEESG_EEENS5_IJSG_SC_EEEEEEEvNS4_8identityES10_S1A_vS1B_EENS_8epilogue10collective18CollectiveEpilogueINS1D_23Sm100TmaWarpSpecializedILi3ELi2ELi16ELb1ELb0EEEJNS5_IJSG_SG_SG_EEENS5_IJNSS_ISG_SC_EENSS_INS5_IJNSA_ILi16EEESB_EEENS5_IJSC_NSA_ILi32EEEEEEEEEEESI_SJ_SI_SJ_NS1D_6fusion15FusionCallbacksIS1H_NS1Q_13LinCombEltActINS1D_6thread4ReLuESI_fSI_fLNS_15FloatRoundStyleE2EEES1I_S1P_JEEENS4_5SM1004TMEM4LOAD26SM100_TMEM_LOAD_32dp32b16xENS4_13SM90_TMA_LOADENS11_INS12_ILi1ELi4ELi3EEES15_NSS_INS5_IJS16_S1K_EEENS5_IJS1K_SC_EEEEEEENS4_39AutoVectorizingCopyWithAssumedAlignmentILi128EEENS4_14SM90_TMA_STOREES27_S29_S29_EEEvvEEEEvNT_6ParamsE --------------------------
	.section	.nv.shared._ZN7cutlass13device_kernelINS_4gemm6kernel13GemmUniversalIN4cute5tupleIJiiiiEEENS1_10collective13CollectiveMmaINS1_35MainloopSm100TmaUmmaWarpSpecializedILi17ELi2ELi4ENS5_IJNS4_1CILi2EEENSA_ILi1EEESC_EEEEENS5_IJNSA_ILi128EEENSA_ILi64EEESG_EEENS_6half_tENS5_IJlSC_lEEESI_SJ_NS4_8TiledMMAINS4_8MMA_AtomIJNS4_26SM100_MMA_F16BF16_2x1SM_SSISI_SI_fLi128ELi64ELNS4_4UMMA5MajorE0ELSO_0ELNSN_7ScaleInE0ELSP_0EEEEEENS4_6LayoutINS5_IJSC_SC_SC_EEENS5_IJNSA_ILi0EEESU_SU_EEEEENS5_IJNS4_10UnderscoreESX_SX_EEEEENS4_18SM100_TMA_2SM_LOADENS4_14ComposedLayoutINS4_7SwizzleILi3ELi4ELi3EEENS4_18smem_ptr_flag_bitsILi16EEENSS_INS5_IJNSA_ILi8EEESG_EEENS5_IJSG_SC_EEEEEEEvNS4_8identityES10_S1A_vS1B_EENS_8epilogue10collective18CollectiveEpilogueINS1D_23Sm100TmaWarpSpecializedILi3ELi2ELi16ELb1ELb0EEEJNS5_IJSG_SG_SG_EEENS5_IJNSS_ISG_SC_EENSS_INS5_IJNSA_ILi16EEESB_EEENS5_IJSC_NSA_ILi32EEEEEEEEEEESI_SJ_SI_SJ_NS1D_6fusion15FusionCallbacksIS1H_NS1Q_13LinCombEltActINS1D_6thread4ReLuESI_fSI_fLNS_15FloatRoundStyleE2EEES1I_S1P_JEEENS4_5SM1004TMEM4LOAD26SM100_TMEM_LOAD_32dp32b16xENS4_13SM90_TMA_LOADENS11_INS12_ILi1ELi4ELi3EEES15_NSS_INS5_IJS16_S1K_EEENS5_IJS1K_SC_EEEEEEENS4_39AutoVectorizingCopyWithAssumedAlignmentILi128EEENS4_14SM90_TMA_STOREES27_S29_S29_EEEvvEEEEvNT_6ParamsE,"aw",@nobits
	.sectionflags	@""
	.align	16
	.zero		1024


//--------------------- .nv.shared.reserved.0     --------------------------
	.section	.nv.shared.reserved.0,"aw",@nobits
	.weak		__nv_reservedSMEM_offset_0_alias
	.size		__nv_reservedSMEM_offset_0_alias, 0, 64
	.other		__nv_reservedSMEM_offset_0_alias,@"STO_CUDA_RESERVED_SHARED STV_DEFAULT"
__nv_reservedSMEM_offset_0_alias:
	.zero		0
.nv.shared.reserved.0:
	.zero		64
	.weak		__nv_reservedSMEM_tcgen05_partition
	.type		__nv_reservedSMEM_tcgen05_partition,@object
	.size		__nv_reservedSMEM_tcgen05_partition,(.L_0 - __nv_reservedSMEM_tcgen05_partition)
__nv_reservedSMEM_tcgen05_partition:
	.zero		32
.L_0:


//--------------------- .nv.global                --------------------------
	.section	.nv.global,"aw",@nobits
.nv.global:
	.type		_ZN39_INTERNAL_cf60e491_4_k_cu_65c9fb7f_28034cute1_E,@object
	.size		_ZN39_INTERNAL_cf60e491_4_k_cu_65c9fb7f_28034cute1_E,(_ZN39_INTERNAL_cf60e491_4_k_cu_65c9fb7f_28034cuda3std3__45__cpo6cbeginE - _ZN39_INTERNAL_cf60e491_4_k_cu_65c9fb7f_28034cute1_E)
_ZN39_INTERNAL_cf60e491_4_k_cu_65c9fb7f_28034cute1_E:
	.zero		1
	.type		_ZN39_INTERNAL_cf60e491_4_k_cu_65c9fb7f_28034cuda3std3__45__cpo6cbeginE,@object
	.size		_ZN39_INTERNAL_cf60e491_4_k_cu_65c9fb7f_28034cuda3std3__45__cpo6cbeginE,(_ZN39_INTERNAL_cf60e491_4_k_cu_65c9fb7f_28034cuda3std3__48in_placeE - _ZN39_INTERNAL_cf60e491_4_k_cu_65c9fb7f_28034cuda3std3__45__cpo6cbeginE)
_ZN39_INTERNAL_cf60e491_4_k_cu_65c9fb7f_28034cuda3std3__45__cpo6cbeginE:
	.zero		1
	.type		_ZN39_INTERNAL_cf60e491_4_k_cu_65c9fb7f_28034cuda3std3__48in_placeE,@object
	.size		_ZN39_INTERNAL_cf60e491_4_k_cu_65c9fb7f_28034cuda3std3__48in_placeE,(_ZN39_INTERNAL_cf60e491_4_k_cu_65c9fb7f_28034cuda3std6ranges3__45__cpo9iter_moveE - _ZN39_INTERNAL_cf60e491_4_k_cu_65c9fb7f_28034cuda3std3__48in_placeE)
_ZN39_INTERNAL_cf60e491_4_k_cu_65c9fb7f_28034cuda3std3__48in_placeE:
	.zero		1
	.type		_ZN39_INTERNAL_cf60e491_4_k_cu_65c9fb7f_28034cuda3std6ranges3__45__cpo9iter_moveE,@object
	.size		_ZN39_INTERNAL_cf60e491_4_k_cu_65c9fb7f_28034cuda3std6ranges3__45__cpo9iter_moveE,(_ZN39_INTERNAL_cf60e491_4_k_cu_65c9fb7f_28034cuda3std3__45__cpo5beginE - _ZN39_INTERNAL_cf60e491_4_k_cu_65c9fb7f_28034cuda3std6ranges3__45__cpo9iter_moveE)
_ZN39_INTERNAL_cf60e491_4_k_cu_65c9fb7f_28034cuda3std6ranges3__45__cpo9iter_moveE:
	.zero		1
	.type		_ZN39_INTERNAL_cf60e491_4_k_cu_65c9fb7f_28034cuda3std3__45__cpo5beginE,@object
	.size		_ZN39_INTERNAL_cf60e491_4_k_cu_65c9fb7f_28034cuda3std3__45__cpo5beginE,(_ZN39_INTERNAL_cf60e491_4_k_cu_65c9fb7f_28034cuda3std3__441_GLOBAL__N__cf60e491_4_k_cu_65c9fb7f_28036ignoreE - _ZN39_INTERNAL_cf60e491_4_k_cu_65c9fb7f_28034cuda3std3__45__cpo5beginE)
_ZN39_INTERNAL_cf60e491_4_k_cu_65c9fb7f_28034cuda3std3__45__cpo5beginE:
	.zero		1
	.type		_ZN39_INTERNAL_cf60e491_4_k_cu_65c9fb7f_28034cuda3std3__441_GLOBAL__N__cf60e491_4_k_cu_65c9fb7f_28036ignoreE,@object
	.size		_ZN39_INTERNAL_cf60e491_4_k_cu_65c9fb7f_28034cuda3std3__441_GLOBAL__N__cf60e491_4_k_cu_65c9fb7f_28036ignoreE,(_ZN39_INTERNAL_cf60e491_4_k_cu_65c9fb7f_28034cute7productE - _ZN39_INTERNAL_cf60e491_4_k_cu_65c9fb7f_28034cuda3std3__441_GLOBAL__N__cf60e491_4_k_cu_65c9fb7f_28036ignoreE)
_ZN39_INTERNAL_cf60e491_4_k_cu_65c9fb7f_28034cuda3std3__441_GLOBAL__N__cf60e491_4_k_cu_65c9fb7f_28036ignoreE:
	.zero		1
	.type		_ZN39_INTERNAL_cf60e491_4_k_cu_65c9fb7f_28034cute7productE,@object
	.size		_ZN39_INTERNAL_cf60e491_4_k_cu_65c9fb7f_28034cute7productE,(_ZN39_INTERNAL_cf60e491_4_k_cu_65c9fb7f_28034cuda3std3__45__cpo3endE - _ZN39_INTERNAL_cf60e491_4_k_cu_65c9fb7f_28034cute7productE)
_ZN39_INTERNAL_cf60e491_4_k_cu_65c9fb7f_28034cute7productE:
	.zero		1
	.type		_ZN39_INTERNAL_cf60e491_4_k_cu_65c9fb7f_28034cuda3std3__45__cpo3endE,@object
	.size		_ZN39_INTERNAL_cf60e491_4_k_cu_65c9fb7f_28034cuda3std3__45__cpo3endE,(_ZN39_INTERNAL_cf60e491_4_k_cu_65c9fb7f_28034cuda3std3__419piecewise_constructE - _ZN39_INTERNAL_cf60e491_4_k_cu_65c9fb7f_28034cuda3std3__45__cpo3endE)
_ZN39_INTERNAL_cf60e491_4_k_cu_65c9fb7f_28034cuda3std3__45__cpo3endE:
	.zero		1
	.type		_ZN39_INTERNAL_cf60e491_4_k_cu_65c9fb7f_28034cuda3std3__419piecewise_constructE,@object
	.size		_ZN39_INTERNAL_cf60e491_4_k_cu_65c9fb7f_28034cuda3std3__419piecewise_constructE,(_ZN39_INTERNAL_cf60e491_4_k_cu_65c9fb7f_28034cuda3std3__45__cpo4cendE - _ZN39_INTERNAL_cf60e491_4_k_cu_65c9fb7f_28034cuda3std3__419piecewise_constructE)
_ZN39_INTERNAL_cf60e491_4_k_cu_65c9fb7f_28034cuda3std3__419piecewise_constructE:
	.zero		1
	.type		_ZN39_INTERNAL_cf60e491_4_k_cu_65c9fb7f_28034cuda3std3__45__cpo4cendE,@object
	.size		_ZN39_INTERNAL_cf60e491_4_k_cu_65c9fb7f_28034cuda3std3__45__cpo4cendE,(_ZN39_INTERNAL_cf60e491_4_k_cu_65c9fb7f_28034cuda3std6ranges3__45__cpo4swapE - _ZN39_INTERNAL_cf60e491_4_k_cu_65c9fb7f_28034cuda3std3__45__cpo4cendE)
_ZN39_INTERNAL_cf60e491_4_k_cu_65c9fb7f_28034cuda3std3__45__cpo4cendE:
	.zero		1
	.type		_ZN39_INTERNAL_cf60e491_4_k_cu_65c9fb7f_28034cuda3std6ranges3__45__cpo4swapE,@object
	.size		_ZN39_INTERNAL_cf60e491_4_k_cu_65c9fb7f_28034cuda3std6ranges3__45__cpo4swapE,(.L_10 - _ZN39_INTERNAL_cf60e491_4_k_cu_65c9fb7f_28034cuda3std6ranges3__45__cpo4swapE)
_ZN39_INTERNAL_cf60e491_4_k_cu_65c9fb7f_28034cuda3std6ranges3__45__cpo4swapE:
	.zero		1
.L_10:


//--------------------- .nv.constant0._ZN7cutlass13device_kernelINS_4gemm6kernel13GemmUniversalIN4cute5tupleIJiiiiEEENS1_10collective13CollectiveMmaINS1_35MainloopSm100TmaUmmaWarpSpecializedILi17ELi2ELi4ENS5_IJNS4_1CILi2EEENSA_ILi1EEESC_EEEEENS5_IJNSA_ILi128EEENSA_ILi64EEESG_EEENS_6half_tENS5_IJlSC_lEEESI_SJ_NS4_8TiledMMAINS4_8MMA_AtomIJNS4_26SM100_MMA_F16BF16_2x1SM_SSISI_SI_fLi128ELi64ELNS4_4UMMA5MajorE0ELSO_0ELNSN_7ScaleInE0ELSP_0EEEEEENS4_6LayoutINS5_IJSC_SC_SC_EEENS5_IJNSA_ILi0EEESU_SU_EEEEENS5_IJNS4_10UnderscoreESX_SX_EEEEENS4_18SM100_TMA_2SM_LOADENS4_14ComposedLayoutINS4_7SwizzleILi3ELi4ELi3EEENS4_18smem_ptr_flag_bitsILi16EEENSS_INS5_IJNSA_ILi8EEESG_EEENS5_IJSG_SC_EEEEEEEvNS4_8identityES10_S1A_vS1B_EENS_8epilogue10collective18CollectiveEpilogueINS1D_23Sm100TmaWarpSpecializedILi3ELi2ELi16ELb1ELb0EEEJNS5_IJSG_SG_SG_EEENS5_IJNSS_ISG_SC_EENSS_INS5_IJNSA_ILi16EEESB_EEENS5_IJSC_NSA_ILi32EEEEEEEEEEESI_SJ_SI_SJ_NS1D_6fusion15FusionCallbacksIS1H_NS1Q_13LinCombEltActINS1D_6thread4ReLuESI_fSI_fLNS_15FloatRoundStyleE2EEES1I_S1P_JEEENS4_5SM1004TMEM4LOAD26SM100_TMEM_LOAD_32dp32b16xENS4_13SM90_TMA_LOADENS11_INS12_ILi1ELi4ELi3EEES15_NSS_INS5_IJS16_S1K_EEENS5_IJS1K_SC_EEEEEEENS4_39AutoVectorizingCopyWithAssumedAlignmentILi128EEENS4_14SM90_TMA_STOREES27_S29_S29_EEEvvEEEEvNT_6ParamsE --------------------------
	.section	.nv.constant0._ZN7cutlass13device_kernelINS_4gemm6kernel13GemmUniversalIN4cute5tupleIJiiiiEEENS1_10collective13CollectiveMmaINS1_35MainloopSm100TmaUmmaWarpSpecializedILi17ELi2ELi4ENS5_IJNS4_1CILi2EEENSA_ILi1EEESC_EEEEENS5_IJNSA_ILi128EEENSA_ILi64EEESG_EEENS_6half_tENS5_IJlSC_lEEESI_SJ_NS4_8TiledMMAINS4_8MMA_AtomIJNS4_26SM100_MMA_F16BF16_2x1SM_SSISI_SI_fLi128ELi64ELNS4_4UMMA5MajorE0ELSO_0ELNSN_7ScaleInE0ELSP_0EEEEEENS4_6LayoutINS5_IJSC_SC_SC_EEENS5_IJNSA_ILi0EEESU_SU_EEEEENS5_IJNS4_10UnderscoreESX_SX_EEEEENS4_18SM100_TMA_2SM_LOADENS4_14ComposedLayoutINS4_7SwizzleILi3ELi4ELi3EEENS4_18smem_ptr_flag_bitsILi16EEENSS_INS5_IJNSA_ILi8EEESG_EEENS5_IJSG_SC_EEEEEEEvNS4_8identityES10_S1A_vS1B_EENS_8epilogue10collective18CollectiveEpilogueINS1D_23Sm100TmaWarpSpecializedILi3ELi2ELi16ELb1ELb0EEEJNS5_IJSG_SG_SG_EEENS5_IJNSS_ISG_SC_EENSS_INS5_IJNSA_ILi16EEESB_EEENS5_IJSC_NSA_ILi32EEEEEEEEEEESI_SJ_SI_SJ_NS1D_6fusion15FusionCallbacksIS1H_NS1Q_13LinCombEltActINS1D_6thread4ReLuESI_fSI_fLNS_15FloatRoundStyleE2EEES1I_S1P_JEEENS4_5SM1004TMEM4LOAD26SM100_TMEM_LOAD_32dp32b16xENS4_13SM90_TMA_LOADENS11_INS12_ILi1ELi4ELi3EEES15_NSS_INS5_IJS16_S1K_EEENS5_IJS1K_SC_EEEEEEENS4_39AutoVectorizingCopyWithAssumedAlignmentILi128EEENS4_14SM90_TMA_STOREES27_S29_S29_EEEvvEEEEvNT_6ParamsE,"a",@progbits
	.sectionflags	@""
	.align	4
.nv.constant0._ZN7cutlass13device_kernelINS_4gemm6kernel13GemmUniversalIN4cute5tupleIJiiiiEEENS1_10collective13CollectiveMmaINS1_35MainloopSm100TmaUmmaWarpSpecializedILi17ELi2ELi4ENS5_IJNS4_1CILi2EEENSA_ILi1EEESC_EEEEENS5_IJNSA_ILi128EEENSA_ILi64EEESG_EEENS_6half_tENS5_IJlSC_lEEESI_SJ_NS4_8TiledMMAINS4_8MMA_AtomIJNS4_26SM100_MMA_F16BF16_2x1SM_SSISI_SI_fLi128ELi64ELNS4_4UMMA5MajorE0ELSO_0ELNSN_7ScaleInE0ELSP_0EEEEEENS4_6LayoutINS5_IJSC_SC_SC_EEENS5_IJNSA_ILi0EEESU_SU_EEEEENS5_IJNS4_10UnderscoreESX_SX_EEEEENS4_18SM100_TMA_2SM_LOADENS4_14ComposedLayoutINS4_7SwizzleILi3ELi4ELi3EEENS4_18smem_ptr_flag_bitsILi16EEENSS_INS5_IJNSA_ILi8EEESG_EEENS5_IJSG_SC_EEEEEEEvNS4_8identityES10_S1A_vS1B_EENS_8epilogue10collective18CollectiveEpilogueINS1D_23Sm100TmaWarpSpecializedILi3ELi2ELi16ELb1ELb0EEEJNS5_IJSG_SG_SG_EEENS5_IJNSS_ISG_SC_EENSS_INS5_IJNSA_ILi16EEESB_EEENS5_IJSC_NSA_ILi32EEEEEEEEEEESI_SJ_SI_SJ_NS1D_6fusion15FusionCallbacksIS1H_NS1Q_13LinCombEltActINS1D_6thread4ReLuESI_fSI_fLNS_15FloatRoundStyleE2EEES1I_S1P_JEEENS4_5SM1004TMEM4LOAD26SM100_TMEM_LOAD_32dp32b16xENS4_13SM90_TMA_LOADENS11_INS12_ILi1ELi4ELi3EEES15_NSS_INS5_IJS16_S1K_EEENS5_IJS1K_SC_EEEEEEENS4_39AutoVectorizingCopyWithAssumedAlignmentILi128EEENS4_14SM90_TMA_STOREES27_S29_S29_EEEvvEEEEvNT_6ParamsE:
	.zero		2944


//--------------------- SYMBOLS --------------------------

	.type		.nv.reservedSmem.offset0,@object
	.size		.nv.reservedSmem.offset0,0x4
	.type		.nv.reservedSmem.cap,@object
	.size		.nv.reservedSmem.cap,0x4
	.type		__assertfail,@function
